//
// Generated by NVIDIA NVVM Compiler
//
// Compiler Build ID: CL-36424714
// Cuda compilation tools, release 13.0, V13.0.88
// Based on NVVM 20.0.0
//

.version 9.0
.target sm_100
.address_size 64

	// .globl	_Z22preprocess_video_framePKhPfiiiiS1_S1_
// _ZZ10nms_kernelPKfS0_PiS1_ifE11block_boxes has been demoted

.visible .entry _Z22preprocess_video_framePKhPfiiiiS1_S1_(
	.param .u64 .ptr .align 1 _Z22preprocess_video_framePKhPfiiiiS1_S1__param_0,
	.param .u64 .ptr .align 1 _Z22preprocess_video_framePKhPfiiiiS1_S1__param_1,
	.param .u32 _Z22preprocess_video_framePKhPfiiiiS1_S1__param_2,
	.param .u32 _Z22preprocess_video_framePKhPfiiiiS1_S1__param_3,
	.param .u32 _Z22preprocess_video_framePKhPfiiiiS1_S1__param_4,
	.param .u32 _Z22preprocess_video_framePKhPfiiiiS1_S1__param_5,
	.param .u64 .ptr .align 1 _Z22preprocess_video_framePKhPfiiiiS1_S1__param_6,
	.param .u64 .ptr .align 1 _Z22preprocess_video_framePKhPfiiiiS1_S1__param_7
)
{
	.reg .pred 	%p<6>;
	.reg .b16 	%rs<13>;
	.reg .b32 	%r<43>;
	.reg .b32 	%f<67>;
	.reg .b64 	%rd<27>;

	ld.param.u32 	%r4, [_Z22preprocess_video_framePKhPfiiiiS1_S1__param_2];
	ld.param.u32 	%r5, [_Z22preprocess_video_framePKhPfiiiiS1_S1__param_3];
	ld.param.u32 	%r8, [_Z22preprocess_video_framePKhPfiiiiS1_S1__param_4];
	ld.param.u32 	%r7, [_Z22preprocess_video_framePKhPfiiiiS1_S1__param_5];
	mov.u32 	%r9, %ctaid.x;
	mov.u32 	%r10, %ntid.x;
	mov.u32 	%r11, %tid.x;
	mad.lo.s32 	%r1, %r9, %r10, %r11;
	mov.u32 	%r12, %ctaid.y;
	mov.u32 	%r13, %ntid.y;
	mov.u32 	%r14, %tid.y;
	mad.lo.s32 	%r15, %r12, %r13, %r14;
	mov.u32 	%r3, %ctaid.z;
	setp.ge.s32 	%p1, %r1, %r7;
	setp.ge.s32 	%p2, %r15, %r8;
	or.pred  	%p3, %p1, %p2;
	setp.gt.u32 	%p4, %r3, 31;
	or.pred  	%p5, %p4, %p3;
	@%p5 bra 	$L__BB0_2;
	ld.param.u64 	%rd26, [_Z22preprocess_video_framePKhPfiiiiS1_S1__param_7];
	ld.param.u64 	%rd25, [_Z22preprocess_video_framePKhPfiiiiS1_S1__param_6];
	ld.param.u64 	%rd24, [_Z22preprocess_video_framePKhPfiiiiS1_S1__param_1];
	ld.param.u64 	%rd23, [_Z22preprocess_video_framePKhPfiiiiS1_S1__param_0];
	cvta.to.global.u64 	%rd5, %rd23;
	cvta.to.global.u64 	%rd6, %rd25;
	cvta.to.global.u64 	%rd7, %rd26;
	cvta.to.global.u64 	%rd8, %rd24;
	cvt.rn.f32.s32 	%f1, %r5;
	cvt.rn.f32.s32 	%f2, %r7;
	div.rn.f32 	%f3, %f1, %f2;
	cvt.rn.f32.s32 	%f4, %r4;
	cvt.rn.f32.u32 	%f5, %r8;
	div.rn.f32 	%f6, %f4, %f5;
	cvt.rn.f32.s32 	%f7, %r1;
	add.f32 	%f8, %f7, 0f3F000000;
	fma.rn.f32 	%f9, %f8, %f3, 0fBF000000;
	cvt.rn.f32.u32 	%f10, %r15;
	add.f32 	%f11, %f10, 0f3F000000;
	fma.rn.f32 	%f12, %f11, %f6, 0fBF000000;
	cvt.rmi.f32.f32 	%f13, %f9;
	cvt.rzi.s32.f32 	%r16, %f13;
	max.s32 	%r17, %r16, 0;
	cvt.rmi.f32.f32 	%f14, %f12;
	cvt.rzi.s32.f32 	%r18, %f14;
	max.s32 	%r19, %r18, 0;
	add.s32 	%r20, %r5, -1;
	add.s32 	%r21, %r17, 1;
	min.s32 	%r22, %r20, %r21;
	add.s32 	%r23, %r4, -1;
	add.s32 	%r24, %r19, 1;
	min.s32 	%r25, %r23, %r24;
	cvt.rn.f32.u32 	%f15, %r17;
	sub.f32 	%f16, %f9, %f15;
	cvt.rn.f32.u32 	%f17, %r19;
	sub.f32 	%f18, %f12, %f17;
	mul.lo.s32 	%r26, %r19, %r5;
	add.s32 	%r27, %r26, %r17;
	add.s32 	%r28, %r22, %r26;
	mul.lo.s32 	%r29, %r25, %r5;
	add.s32 	%r30, %r29, %r17;
	add.s32 	%r31, %r29, %r22;
	mul.lo.s32 	%r32, %r3, %r8;
	mov.f32 	%f19, 0f3F800000;
	sub.f32 	%f20, %f19, %f18;
	sub.f32 	%f21, %f19, %f16;
	mul.lo.s32 	%r33, %r31, 3;
	mul.lo.s32 	%r34, %r30, 3;
	mul.lo.s32 	%r35, %r28, 3;
	mul.lo.s32 	%r36, %r27, 3;
	cvt.s64.s32 	%rd9, %r36;
	add.s64 	%rd10, %rd5, %rd9;
	ld.global.u8 	%rs1, [%rd10+2];
	cvt.s64.s32 	%rd11, %r35;
	add.s64 	%rd12, %rd5, %rd11;
	ld.global.u8 	%rs2, [%rd12+2];
	cvt.s64.s32 	%rd13, %r34;
	add.s64 	%rd14, %rd5, %rd13;
	ld.global.u8 	%rs3, [%rd14+2];
	cvt.s64.s32 	%rd15, %r33;
	add.s64 	%rd16, %rd5, %rd15;
	ld.global.u8 	%rs4, [%rd16+2];
	cvt.rn.f32.u16 	%f22, %rs1;
	cvt.rn.f32.u16 	%f23, %rs2;
	mul.f32 	%f24, %f16, %f23;
	fma.rn.f32 	%f25, %f21, %f22, %f24;
	cvt.rn.f32.u16 	%f26, %rs3;
	cvt.rn.f32.u16 	%f27, %rs4;
	mul.f32 	%f28, %f16, %f27;
	fma.rn.f32 	%f29, %f21, %f26, %f28;
	mul.f32 	%f30, %f18, %f29;
	fma.rn.f32 	%f31, %f20, %f25, %f30;
	div.rn.f32 	%f32, %f31, 0f437F0000;
	ld.global.f32 	%f33, [%rd6];
	sub.f32 	%f34, %f32, %f33;
	ld.global.f32 	%f35, [%rd7];
	div.rn.f32 	%f36, %f34, %f35;
	mad.lo.s32 	%r37, %r32, 3, %r15;
	mad.lo.s32 	%r38, %r37, %r7, %r1;
	mul.wide.s32 	%rd17, %r38, 4;
	add.s64 	%rd18, %rd8, %rd17;
	st.global.f32 	[%rd18], %f36;
	ld.global.u8 	%rs5, [%rd10+1];
	ld.global.u8 	%rs6, [%rd12+1];
	ld.global.u8 	%rs7, [%rd14+1];
	ld.global.u8 	%rs8, [%rd16+1];
	cvt.rn.f32.u16 	%f37, %rs5;
	cvt.rn.f32.u16 	%f38, %rs6;
	mul.f32 	%f39, %f16, %f38;
	fma.rn.f32 	%f40, %f21, %f37, %f39;
	cvt.rn.f32.u16 	%f41, %rs7;
	cvt.rn.f32.u16 	%f42, %rs8;
	mul.f32 	%f43, %f16, %f42;
	fma.rn.f32 	%f44, %f21, %f41, %f43;
	mul.f32 	%f45, %f18, %f44;
	fma.rn.f32 	%f46, %f20, %f40, %f45;
	div.rn.f32 	%f47, %f46, 0f437F0000;
	ld.global.f32 	%f48, [%rd6+4];
	sub.f32 	%f49, %f47, %f48;
	ld.global.f32 	%f50, [%rd7+4];
	div.rn.f32 	%f51, %f49, %f50;
	add.s32 	%r39, %r37, %r8;
	mad.lo.s32 	%r40, %r39, %r7, %r1;
	mul.wide.s32 	%rd19, %r40, 4;
	add.s64 	%rd20, %rd8, %rd19;
	st.global.f32 	[%rd20], %f51;
	ld.global.u8 	%rs9, [%rd10];
	ld.global.u8 	%rs10, [%rd12];
	ld.global.u8 	%rs11, [%rd14];
	ld.global.u8 	%rs12, [%rd16];
	cvt.rn.f32.u16 	%f52, %rs9;
	cvt.rn.f32.u16 	%f53, %rs10;
	mul.f32 	%f54, %f16, %f53;
	fma.rn.f32 	%f55, %f21, %f52, %f54;
	cvt.rn.f32.u16 	%f56, %rs11;
	cvt.rn.f32.u16 	%f57, %rs12;
	mul.f32 	%f58, %f16, %f57;
	fma.rn.f32 	%f59, %f21, %f56, %f58;
	mul.f32 	%f60, %f18, %f59;
	fma.rn.f32 	%f61, %f20, %f55, %f60;
	div.rn.f32 	%f62, %f61, 0f437F0000;
	ld.global.f32 	%f63, [%rd6+8];
	sub.f32 	%f64, %f62, %f63;
	ld.global.f32 	%f65, [%rd7+8];
	div.rn.f32 	%f66, %f64, %f65;
	add.s32 	%r41, %r39, %r8;
	mad.lo.s32 	%r42, %r41, %r7, %r1;
	mul.wide.s32 	%rd21, %r42, 4;
	add.s64 	%rd22, %rd8, %rd21;
	st.global.f32 	[%rd22], %f66;
$L__BB0_2:
	ret;

}
	// .globl	_Z10nms_kernelPKfS0_PiS1_if
.visible .entry _Z10nms_kernelPKfS0_PiS1_if(
	.param .u64 .ptr .align 1 _Z10nms_kernelPKfS0_PiS1_if_param_0,
	.param .u64 .ptr .align 1 _Z10nms_kernelPKfS0_PiS1_if_param_1,
	.param .u64 .ptr .align 1 _Z10nms_kernelPKfS0_PiS1_if_param_2,
	.param .u64 .ptr .align 1 _Z10nms_kernelPKfS0_PiS1_if_param_3,
	.param .u32 _Z10nms_kernelPKfS0_PiS1_if_param_4,
	.param .f32 _Z10nms_kernelPKfS0_PiS1_if_param_5
)
{
	.reg .pred 	%p<18>;
	.reg .b32 	%r<60>;
	.reg .b32 	%f<113>;
	.reg .b64 	%rd<24>;
	// demoted variable
	.shared .align 4 .b8 _ZZ10nms_kernelPKfS0_PiS1_ifE11block_boxes[256];
	ld.param.u64 	%rd6, [_Z10nms_kernelPKfS0_PiS1_if_param_0];
	ld.param.u64 	%rd7, [_Z10nms_kernelPKfS0_PiS1_if_param_1];
	ld.param.u64 	%rd5, [_Z10nms_kernelPKfS0_PiS1_if_param_2];
	ld.param.u32 	%r24, [_Z10nms_kernelPKfS0_PiS1_if_param_4];
	ld.param.f32 	%f6, [_Z10nms_kernelPKfS0_PiS1_if_param_5];
	cvta.to.global.u64 	%rd1, %rd7;
	cvta.to.global.u64 	%rd2, %rd6;
	mov.u32 	%r25, %ctaid.y;
	mov.u32 	%r26, %ctaid.x;
	mov.u32 	%r27, %ntid.y;
	mul.lo.s32 	%r1, %r25, %r27;
	sub.s32 	%r28, %r24, %r1;
	min.u32 	%r2, %r28, %r27;
	mov.u32 	%r29, %ntid.x;
	mul.lo.s32 	%r3, %r26, %r29;
	sub.s32 	%r4, %r24, %r3;
	min.u32 	%r5, %r4, %r29;
	mov.u32 	%r6, %tid.x;
	setp.ge.u32 	%p1, %r6, %r5;
	@%p1 bra 	$L__BB1_2;
	add.s32 	%r30, %r3, %r6;
	shl.b32 	%r31, %r30, 2;
	mul.wide.u32 	%rd8, %r31, 4;
	add.s64 	%rd9, %rd2, %rd8;
	ld.global.f32 	%f7, [%rd9];
	shl.b32 	%r32, %r6, 4;
	mov.u32 	%r33, _ZZ10nms_kernelPKfS0_PiS1_ifE11block_boxes;
	add.s32 	%r34, %r33, %r32;
	st.shared.f32 	[%r34], %f7;
	ld.global.f32 	%f8, [%rd9+4];
	st.shared.f32 	[%r34+4], %f8;
	ld.global.f32 	%f9, [%rd9+8];
	st.shared.f32 	[%r34+8], %f9;
	ld.global.f32 	%f10, [%rd9+12];
	st.shared.f32 	[%r34+12], %f10;
$L__BB1_2:
	bar.sync 	0;
	setp.ge.u32 	%p2, %r6, %r2;
	@%p2 bra 	$L__BB1_25;
	add.s32 	%r7, %r1, %r6;
	shl.b32 	%r35, %r7, 2;
	mul.wide.u32 	%rd10, %r35, 4;
	add.s64 	%rd11, %rd2, %rd10;
	ld.global.f32 	%f1, [%rd11];
	ld.global.f32 	%f2, [%rd11+4];
	ld.global.f32 	%f3, [%rd11+8];
	ld.global.f32 	%f4, [%rd11+12];
	sub.f32 	%f11, %f3, %f1;
	sub.f32 	%f12, %f4, %f2;
	mul.f32 	%f5, %f11, %f12;
	setp.eq.s32 	%p3, %r4, 0;
	@%p3 bra 	$L__BB1_25;
	mul.wide.u32 	%rd12, %r7, 4;
	add.s64 	%rd3, %rd1, %rd12;
	cvta.to.global.u64 	%rd13, %rd5;
	add.s64 	%rd4, %rd13, %rd12;
	max.u32 	%r8, %r5, 1;
	and.b32  	%r9, %r8, 3;
	setp.lt.u32 	%p4, %r5, 4;
	mov.b32 	%r56, 0;
	@%p4 bra 	$L__BB1_19;
	and.b32  	%r56, %r8, 2044;
	mov.b32 	%r55, 0;
$L__BB1_6:
	shl.b32 	%r38, %r55, 4;
	mov.u32 	%r39, _ZZ10nms_kernelPKfS0_PiS1_ifE11block_boxes;
	add.s32 	%r12, %r39, %r38;
	ld.shared.f32 	%f13, [%r12];
	ld.shared.f32 	%f14, [%r12+4];
	ld.shared.f32 	%f15, [%r12+8];
	ld.shared.f32 	%f16, [%r12+12];
	max.f32 	%f17, %f1, %f13;
	max.f32 	%f18, %f2, %f14;
	min.f32 	%f19, %f3, %f15;
	min.f32 	%f20, %f4, %f16;
	sub.f32 	%f21, %f19, %f17;
	max.f32 	%f22, %f21, 0f00000000;
	sub.f32 	%f23, %f20, %f18;
	max.f32 	%f24, %f23, 0f00000000;
	mul.f32 	%f25, %f22, %f24;
	sub.f32 	%f26, %f15, %f13;
	sub.f32 	%f27, %f16, %f14;
	fma.rn.f32 	%f28, %f26, %f27, %f5;
	sub.f32 	%f29, %f28, %f25;
	div.rn.f32 	%f30, %f25, %f29;
	setp.leu.f32 	%p5, %f30, %f6;
	@%p5 bra 	$L__BB1_9;
	ld.global.f32 	%f31, [%rd3];
	add.s32 	%r40, %r55, %r3;
	mul.wide.u32 	%rd14, %r40, 4;
	add.s64 	%rd15, %rd1, %rd14;
	ld.global.f32 	%f32, [%rd15];
	setp.gtu.f32 	%p6, %f31, %f32;
	@%p6 bra 	$L__BB1_9;
	mov.b32 	%r41, 0;
	st.global.u32 	[%rd4], %r41;
$L__BB1_9:
	ld.shared.f32 	%f33, [%r12+16];
	ld.shared.f32 	%f34, [%r12+20];
	ld.shared.f32 	%f35, [%r12+24];
	ld.shared.f32 	%f36, [%r12+28];
	max.f32 	%f37, %f1, %f33;
	max.f32 	%f38, %f2, %f34;
	min.f32 	%f39, %f3, %f35;
	min.f32 	%f40, %f4, %f36;
	sub.f32 	%f41, %f39, %f37;
	max.f32 	%f42, %f41, 0f00000000;
	sub.f32 	%f43, %f40, %f38;
	max.f32 	%f44, %f43, 0f00000000;
	mul.f32 	%f45, %f42, %f44;
	sub.f32 	%f46, %f35, %f33;
	sub.f32 	%f47, %f36, %f34;
	fma.rn.f32 	%f48, %f46, %f47, %f5;
	sub.f32 	%f49, %f48, %f45;
	div.rn.f32 	%f50, %f45, %f49;
	setp.leu.f32 	%p7, %f50, %f6;
	@%p7 bra 	$L__BB1_12;
	add.s32 	%r42, %r55, %r3;
	ld.global.f32 	%f51, [%rd3];
	add.s32 	%r43, %r42, 1;
	mul.wide.u32 	%rd16, %r43, 4;
	add.s64 	%rd17, %rd1, %rd16;
	ld.global.f32 	%f52, [%rd17];
	setp.gtu.f32 	%p8, %f51, %f52;
	@%p8 bra 	$L__BB1_12;
	mov.b32 	%r44, 0;
	st.global.u32 	[%rd4], %r44;
$L__BB1_12:
	ld.shared.f32 	%f53, [%r12+32];
	ld.shared.f32 	%f54, [%r12+36];
	ld.shared.f32 	%f55, [%r12+40];
	ld.shared.f32 	%f56, [%r12+44];
	max.f32 	%f57, %f1, %f53;
	max.f32 	%f58, %f2, %f54;
	min.f32 	%f59, %f3, %f55;
	min.f32 	%f60, %f4, %f56;
	sub.f32 	%f61, %f59, %f57;
	max.f32 	%f62, %f61, 0f00000000;
	sub.f32 	%f63, %f60, %f58;
	max.f32 	%f64, %f63, 0f00000000;
	mul.f32 	%f65, %f62, %f64;
	sub.f32 	%f66, %f55, %f53;
	sub.f32 	%f67, %f56, %f54;
	fma.rn.f32 	%f68, %f66, %f67, %f5;
	sub.f32 	%f69, %f68, %f65;
	div.rn.f32 	%f70, %f65, %f69;
	setp.leu.f32 	%p9, %f70, %f6;
	@%p9 bra 	$L__BB1_15;
	add.s32 	%r45, %r55, %r3;
	ld.global.f32 	%f71, [%rd3];
	add.s32 	%r46, %r45, 2;
	mul.wide.u32 	%rd18, %r46, 4;
	add.s64 	%rd19, %rd1, %rd18;
	ld.global.f32 	%f72, [%rd19];
	setp.gtu.f32 	%p10, %f71, %f72;
	@%p10 bra 	$L__BB1_15;
	mov.b32 	%r47, 0;
	st.global.u32 	[%rd4], %r47;
$L__BB1_15:
	ld.shared.f32 	%f73, [%r12+48];
	ld.shared.f32 	%f74, [%r12+52];
	ld.shared.f32 	%f75, [%r12+56];
	ld.shared.f32 	%f76, [%r12+60];
	max.f32 	%f77, %f1, %f73;
	max.f32 	%f78, %f2, %f74;
	min.f32 	%f79, %f3, %f75;
	min.f32 	%f80, %f4, %f76;
	sub.f32 	%f81, %f79, %f77;
	max.f32 	%f82, %f81, 0f00000000;
	sub.f32 	%f83, %f80, %f78;
	max.f32 	%f84, %f83, 0f00000000;
	mul.f32 	%f85, %f82, %f84;
	sub.f32 	%f86, %f75, %f73;
	sub.f32 	%f87, %f76, %f74;
	fma.rn.f32 	%f88, %f86, %f87, %f5;
	sub.f32 	%f89, %f88, %f85;
	div.rn.f32 	%f90, %f85, %f89;
	setp.leu.f32 	%p11, %f90, %f6;
	@%p11 bra 	$L__BB1_18;
	add.s32 	%r48, %r55, %r3;
	ld.global.f32 	%f91, [%rd3];
	add.s32 	%r49, %r48, 3;
	mul.wide.u32 	%rd20, %r49, 4;
	add.s64 	%rd21, %rd1, %rd20;
	ld.global.f32 	%f92, [%rd21];
	setp.gtu.f32 	%p12, %f91, %f92;
	@%p12 bra 	$L__BB1_18;
	mov.b32 	%r50, 0;
	st.global.u32 	[%rd4], %r50;
$L__BB1_18:
	add.s32 	%r55, %r55, 4;
	setp.ne.s32 	%p13, %r55, %r56;
	@%p13 bra 	$L__BB1_6;
$L__BB1_19:
	setp.eq.s32 	%p14, %r9, 0;
	@%p14 bra 	$L__BB1_25;
	add.s32 	%r59, %r56, %r3;
	shl.b32 	%r51, %r56, 4;
	mov.u32 	%r52, _ZZ10nms_kernelPKfS0_PiS1_ifE11block_boxes;
	add.s32 	%r53, %r51, %r52;
	add.s32 	%r58, %r53, 8;
	neg.s32 	%r57, %r9;
$L__BB1_21:
	.pragma "nounroll";
	ld.shared.f32 	%f93, [%r58+-8];
	ld.shared.f32 	%f94, [%r58+-4];
	ld.shared.f32 	%f95, [%r58];
	ld.shared.f32 	%f96, [%r58+4];
	max.f32 	%f97, %f1, %f93;
	max.f32 	%f98, %f2, %f94;
	min.f32 	%f99, %f3, %f95;
	min.f32 	%f100, %f4, %f96;
	sub.f32 	%f101, %f99, %f97;
	max.f32 	%f102, %f101, 0f00000000;
	sub.f32 	%f103, %f100, %f98;
	max.f32 	%f104, %f103, 0f00000000;
	mul.f32 	%f105, %f102, %f104;
	sub.f32 	%f106, %f95, %f93;
	sub.f32 	%f107, %f96, %f94;
	fma.rn.f32 	%f108, %f106, %f107, %f5;
	sub.f32 	%f109, %f108, %f105;
	div.rn.f32 	%f110, %f105, %f109;
	setp.leu.f32 	%p15, %f110, %f6;
	@%p15 bra 	$L__BB1_24;
	ld.global.f32 	%f111, [%rd3];
	mul.wide.u32 	%rd22, %r59, 4;
	add.s64 	%rd23, %rd1, %rd22;
	ld.global.f32 	%f112, [%rd23];
	setp.gtu.f32 	%p16, %f111, %f112;
	@%p16 bra 	$L__BB1_24;
	mov.b32 	%r54, 0;
	st.global.u32 	[%rd4], %r54;
$L__BB1_24:
	add.s32 	%r59, %r59, 1;
	add.s32 	%r58, %r58, 16;
	add.s32 	%r57, %r57, 1;
	setp.ne.s32 	%p17, %r57, 0;
	@%p17 bra 	$L__BB1_21;
$L__BB1_25:
	ret;

}


// ===== COMPILED SASS (sm_100) =====

	.target	sm_100

	.elftype	@"ET_EXEC"


//--------------------- .note.nv.tkinfo           --------------------------
	.section	.note.nv.tkinfo,"",@"SHT_NOTE"
	.sectionflags	@"SHF_NOTE_NV_TKINFO"
	.tkinfo
        /*0018*/ 	.word	0x00000002
        /*0030*/ 	.string	""
        /*0030*/ 	.string	"ptxas"
        /*0030*/ 	.string	"Cuda compilation tools, release 13.0, V13.0.88"
        /*0030*/ 	.string	"Build cuda_13.0.r13.0/compiler.36424714_0"
        /*0030*/ 	.string	"-arch sm_100 -m 64 "



//--------------------- .note.nv.cuinfo           --------------------------
	.section	.note.nv.cuinfo,"",@"SHT_NOTE"
	.sectionflags	@"SHF_NOTE_NV_CUINFO"
        /*0018*/ 	.short	0x0002
        /*001a*/ 	.short	0x0064
        /*001c*/ 	.short	0x0082
	.zero		2


//--------------------- .nv.info                  --------------------------
	.section	.nv.info,"",@"SHT_CUDA_INFO"
	.align	4


	//----- nvinfo : EIATTR_REGCOUNT
	.align		4
        /*0000*/ 	.byte	0x04, 0x2f
        /*0002*/ 	.short	(.L_1 - .L_0)
	.align		4
.L_0:
        /*0004*/ 	.word	index@(_Z22preprocess_video_framePKhPfiiiiS1_S1_)
        /*0008*/ 	.word	0x0000001c


	//----- nvinfo : EIATTR_FRAME_SIZE
	.align		4
.L_1:
        /*000c*/ 	.byte	0x04, 0x11
        /*000e*/ 	.short	(.L_3 - .L_2)
	.align		4
.L_2:
        /*0010*/ 	.word	index@($__internal_1_$__cuda_sm3x_div_rn_noftz_f32_slowpath)
        /*0014*/ 	.word	0x00000000


	//----- nvinfo : EIATTR_FRAME_SIZE
	.align		4
.L_3:
        /*0018*/ 	.byte	0x04, 0x11
        /*001a*/ 	.short	(.L_5 - .L_4)
	.align		4
.L_4:
        /*001c*/ 	.word	index@(_Z22preprocess_video_framePKhPfiiiiS1_S1_)
        /*0020*/ 	.word	0x00000000


	//----- nvinfo : EIATTR_REGCOUNT
	.align		4
.L_5:
        /*0024*/ 	.byte	0x04, 0x2f
        /*0026*/ 	.short	(.L_7 - .L_6)
	.align		4
.L_6:
        /*0028*/ 	.word	index@(_Z10nms_kernelPKfS0_PiS1_if)
        /*002c*/ 	.word	0x0000001d


	//----- nvinfo : EIATTR_FRAME_SIZE
	.align		4
.L_7:
        /*0030*/ 	.byte	0x04, 0x11
        /*0032*/ 	.short	(.L_9 - .L_8)
	.align		4
.L_8:
        /*0034*/ 	.word	index@($__internal_0_$__cuda_sm3x_div_rn_noftz_f32_slowpath)
        /*0038*/ 	.word	0x00000000


	//----- nvinfo : EIATTR_FRAME_SIZE
	.align		4
.L_9:
        /*003c*/ 	.byte	0x04, 0x11
        /*003e*/ 	.short	(.L_11 - .L_10)
	.align		4
.L_10:
        /*0040*/ 	.word	index@(_Z10nms_kernelPKfS0_PiS1_if)
        /*0044*/ 	.word	0x00000000


	//----- nvinfo : EIATTR_MIN_STACK_SIZE
	.align		4
.L_11:
        /*0048*/ 	.byte	0x04, 0x12
        /*004a*/ 	.short	(.L_13 - .L_12)
	.align		4
.L_12:
        /*004c*/ 	.word	index@(_Z10nms_kernelPKfS0_PiS1_if)
        /*0050*/ 	.word	0x00000000


	//----- nvinfo : EIATTR_MIN_STACK_SIZE
	.align		4
.L_13:
        /*0054*/ 	.byte	0x04, 0x12
        /*0056*/ 	.short	(.L_15 - .L_14)
	.align		4
.L_14:
        /*0058*/ 	.word	index@(_Z22preprocess_video_framePKhPfiiiiS1_S1_)
        /*005c*/ 	.word	0x00000000
.L_15:


//--------------------- .nv.compat                --------------------------
	.section	.nv.compat,"",@"SHT_CUDA_COMPAT_INFO"
	.align	4
        /*0000*/ 	.byte	0x02, 0x09, 0x00, 0x00, 0x02, 0x02, 0x01, 0x00, 0x02, 0x05, 0x05, 0x00, 0x03, 0x07, 0x01, 0x01
        /*0010*/ 	.byte	0x02, 0x03, 0x00, 0x00, 0x02, 0x06, 0x01, 0x00, 0x04, 0x0b, 0x08, 0x00, 0x01, 0x00, 0x00, 0x00
        /*0020*/ 	.byte	0x00, 0x00, 0x00, 0x00


//--------------------- .nv.info._Z10nms_kernelPKfS0_PiS1_if --------------------------
	.section	.nv.info._Z10nms_kernelPKfS0_PiS1_if,"",@"SHT_CUDA_INFO"
	.sectionflags	@""
	.align	4


	//----- nvinfo : EIATTR_CUDA_API_VERSION
	.align		4
        /*0000*/ 	.byte	0x04, 0x37
        /*0002*/ 	.short	(.L_17 - .L_16)
.L_16:
        /*0004*/ 	.word	0x00000082


	//----- nvinfo : EIATTR_KPARAM_INFO
	.align		4
.L_17:
        /*0008*/ 	.byte	0x04, 0x17
        /*000a*/ 	.short	(.L_19 - .L_18)
.L_18:
        /*000c*/ 	.word	0x00000000
        /*0010*/ 	.short	0x0005
        /*0012*/ 	.short	0x0024
        /*0014*/ 	.byte	0x00, 0xf0, 0x11, 0x00


	//----- nvinfo : EIATTR_KPARAM_INFO
	.align		4
.L_19:
        /*0018*/ 	.byte	0x04, 0x17
        /*001a*/ 	.short	(.L_21 - .L_20)
.L_20:
        /*001c*/ 	.word	0x00000000
        /*0020*/ 	.short	0x0004
        /*0022*/ 	.short	0x0020
        /*0024*/ 	.byte	0x00, 0xf0, 0x11, 0x00


	//----- nvinfo : EIATTR_KPARAM_INFO
	.align		4
.L_21:
        /*0028*/ 	.byte	0x04, 0x17
        /*002a*/ 	.short	(.L_23 - .L_22)
.L_22:
        /*002c*/ 	.word	0x00000000
        /*0030*/ 	.short	0x0003
        /*0032*/ 	.short	0x0018
        /*0034*/ 	.byte	0x00, 0xf5, 0x21, 0x00


	//----- nvinfo : EIATTR_KPARAM_INFO
	.align		4
.L_23:
        /*0038*/ 	.byte	0x04, 0x17
        /*003a*/ 	.short	(.L_25 - .L_24)
.L_24:
        /*003c*/ 	.word	0x00000000
        /*0040*/ 	.short	0x0002
        /*0042*/ 	.short	0x0010
        /*0044*/ 	.byte	0x00, 0xf5, 0x21, 0x00


	//----- nvinfo : EIATTR_KPARAM_INFO
	.align		4
.L_25:
        /*0048*/ 	.byte	0x04, 0x17
        /*004a*/ 	.short	(.L_27 - .L_26)
.L_26:
        /*004c*/ 	.word	0x00000000
        /*0050*/ 	.short	0x0001
        /*0052*/ 	.short	0x0008
        /*0054*/ 	.byte	0x00, 0xf5, 0x21, 0x00


	//----- nvinfo : EIATTR_KPARAM_INFO
	.align		4
.L_27:
        /*0058*/ 	.byte	0x04, 0x17
        /*005a*/ 	.short	(.L_29 - .L_28)
.L_28:
        /*005c*/ 	.word	0x00000000
        /*0060*/ 	.short	0x0000
        /*0062*/ 	.short	0x0000
        /*0064*/ 	.byte	0x00, 0xf5, 0x21, 0x00


	//----- nvinfo : EIATTR_SPARSE_MMA_MASK
	.align		4
.L_29:
        /*0068*/ 	.byte	0x03, 0x50
        /*006a*/ 	.short	0x0000


	//----- nvinfo : EIATTR_MAXREG_COUNT
	.align		4
        /*006c*/ 	.byte	0x03, 0x1b
        /*006e*/ 	.short	0x00ff


	//----- nvinfo : EIATTR_NUM_BARRIERS
	.align		4
        /*0070*/ 	.byte	0x02, 0x4c
        /*0072*/ 	.byte	0x01
	.zero		1


	//----- nvinfo : EIATTR_MERCURY_ISA_VERSION
	.align		4
        /*0074*/ 	.byte	0x03, 0x5f
        /*0076*/ 	.short	0x0101


	//----- nvinfo : EIATTR_VRC_CTA_INIT_COUNT
	.align		4
        /*0078*/ 	.byte	0x02, 0x4a
	.zero		1
	.zero		1


	//----- nvinfo : EIATTR_EXIT_INSTR_OFFSETS
	.align		4
        /*007c*/ 	.byte	0x04, 0x1c
        /*007e*/ 	.short	(.L_31 - .L_30)


	//   ....[0]....
.L_30:
        /*0080*/ 	.word	0x000001e0


	//   ....[1]....
        /*0084*/ 	.word	0x00000240


	//   ....[2]....
        /*0088*/ 	.word	0x00000d80


	//   ....[3]....
        /*008c*/ 	.word	0x000010d0


	//----- nvinfo : EIATTR_CRS_STACK_SIZE
	.align		4
.L_31:
        /*0090*/ 	.byte	0x04, 0x1e
        /*0092*/ 	.short	(.L_33 - .L_32)
.L_32:
        /*0094*/ 	.word	0x00000000


	//----- nvinfo : EIATTR_CBANK_PARAM_SIZE
	.align		4
.L_33:
        /*0098*/ 	.byte	0x03, 0x19
        /*009a*/ 	.short	0x0028


	//----- nvinfo : EIATTR_PARAM_CBANK
	.align		4
        /*009c*/ 	.byte	0x04, 0x0a
        /*009e*/ 	.short	(.L_35 - .L_34)
	.align		4
.L_34:
        /*00a0*/ 	.word	index@(.nv.constant0._Z10nms_kernelPKfS0_PiS1_if)
        /*00a4*/ 	.short	0x0380
        /*00a6*/ 	.short	0x0028


	//----- nvinfo : EIATTR_SW_WAR
	.align		4
.L_35:
        /*00a8*/ 	.byte	0x04, 0x36
        /*00aa*/ 	.short	(.L_37 - .L_36)
.L_36:
        /*00ac*/ 	.word	0x00000008
.L_37:


//--------------------- .nv.info._Z22preprocess_video_framePKhPfiiiiS1_S1_ --------------------------
	.section	.nv.info._Z22preprocess_video_framePKhPfiiiiS1_S1_,"",@"SHT_CUDA_INFO"
	.sectionflags	@""
	.align	4


	//----- nvinfo : EIATTR_CUDA_API_VERSION
	.align		4
        /*0000*/ 	.byte	0x04, 0x37
        /*0002*/ 	.short	(.L_39 - .L_38)
.L_38:
        /*0004*/ 	.word	0x00000082


	//----- nvinfo : EIATTR_KPARAM_INFO
	.align		4
.L_39:
        /*0008*/ 	.byte	0x04, 0x17
        /*000a*/ 	.short	(.L_41 - .L_40)
.L_40:
        /*000c*/ 	.word	0x00000000
        /*0010*/ 	.short	0x0007
        /*0012*/ 	.short	0x0028
        /*0014*/ 	.byte	0x00, 0xf5, 0x21, 0x00


	//----- nvinfo : EIATTR_KPARAM_INFO
	.align		4
.L_41:
        /*0018*/ 	.byte	0x04, 0x17
        /*001a*/ 	.short	(.L_43 - .L_42)
.L_42:
        /*001c*/ 	.word	0x00000000
        /*0020*/ 	.short	0x0006
        /*0022*/ 	.short	0x0020
        /*0024*/ 	.byte	0x00, 0xf5, 0x21, 0x00


	//----- nvinfo : EIATTR_KPARAM_INFO
	.align		4
.L_43:
        /*0028*/ 	.byte	0x04, 0x17
        /*002a*/ 	.short	(.L_45 - .L_44)
.L_44:
        /*002c*/ 	.word	0x00000000
        /*0030*/ 	.short	0x0005
        /*0032*/ 	.short	0x001c
        /*0034*/ 	.byte	0x00, 0xf0, 0x11, 0x00


	//----- nvinfo : EIATTR_KPARAM_INFO
	.align		4
.L_45:
        /*0038*/ 	.byte	0x04, 0x17
        /*003a*/ 	.short	(.L_47 - .L_46)
.L_46:
        /*003c*/ 	.word	0x00000000
        /*0040*/ 	.short	0x0004
        /*0042*/ 	.short	0x0018
        /*0044*/ 	.byte	0x00, 0xf0, 0x11, 0x00


	//----- nvinfo : EIATTR_KPARAM_INFO
	.align		4
.L_47:
        /*0048*/ 	.byte	0x04, 0x17
        /*004a*/ 	.short	(.L_49 - .L_48)
.L_48:
        /*004c*/ 	.word	0x00000000
        /*0050*/ 	.short	0x0003
        /*0052*/ 	.short	0x0014
        /*0054*/ 	.byte	0x00, 0xf0, 0x11, 0x00


	//----- nvinfo : EIATTR_KPARAM_INFO
	.align		4
.L_49:
        /*0058*/ 	.byte	0x04, 0x17
        /*005a*/ 	.short	(.L_51 - .L_50)
.L_50:
        /*005c*/ 	.word	0x00000000
        /*0060*/ 	.short	0x0002
        /*0062*/ 	.short	0x0010
        /*0064*/ 	.byte	0x00, 0xf0, 0x11, 0x00


	//----- nvinfo : EIATTR_KPARAM_INFO
	.align		4
.L_51:
        /*0068*/ 	.byte	0x04, 0x17
        /*006a*/ 	.short	(.L_53 - .L_52)
.L_52:
        /*006c*/ 	.word	0x00000000
        /*0070*/ 	.short	0x0001
        /*0072*/ 	.short	0x0008
        /*0074*/ 	.byte	0x00, 0xf5, 0x21, 0x00


	//----- nvinfo : EIATTR_KPARAM_INFO
	.align		4
.L_53:
        /*0078*/ 	.byte	0x04, 0x17
        /*007a*/ 	.short	(.L_55 - .L_54)
.L_54:
        /*007c*/ 	.word	0x00000000
        /*0080*/ 	.short	0x0000
        /*0082*/ 	.short	0x0000
        /*0084*/ 	.byte	0x00, 0xf5, 0x21, 0x00


	//----- nvinfo : EIATTR_SPARSE_MMA_MASK
	.align		4
.L_55:
        /*0088*/ 	.byte	0x03, 0x50
        /*008a*/ 	.short	0x0000


	//----- nvinfo : EIATTR_MAXREG_COUNT
	.align		4
        /*008c*/ 	.byte	0x03, 0x1b
        /*008e*/ 	.short	0x00ff


	//----- nvinfo : EIATTR_MERCURY_ISA_VERSION
	.align		4
        /*0090*/ 	.byte	0x03, 0x5f
        /*0092*/ 	.short	0x0101


	//----- nvinfo : EIATTR_VRC_CTA_INIT_COUNT
	.align		4
        /*0094*/ 	.byte	0x02, 0x4a
	.zero		1
	.zero		1


	//----- nvinfo : EIATTR_EXIT_INSTR_OFFSETS
	.align		4
        /*0098*/ 	.byte	0x04, 0x1c
        /*009a*/ 	.short	(.L_57 - .L_56)


	//   ....[0]....
.L_56:
        /*009c*/ 	.word	0x000000e0


	//   ....[1]....
        /*00a0*/ 	.word	0x00000f50


	//----- nvinfo : EIATTR_CRS_STACK_SIZE
	.align		4
.L_57:
        /*00a4*/ 	.byte	0x04, 0x1e
        /*00a6*/ 	.short	(.L_59 - .L_58)
.L_58:
        /*00a8*/ 	.word	0x00000000


	//----- nvinfo : EIATTR_CBANK_PARAM_SIZE
	.align		4
.L_59:
        /*00ac*/ 	.byte	0x03, 0x19
        /*00ae*/ 	.short	0x0030


	//----- nvinfo : EIATTR_PARAM_CBANK
	.align		4
        /*00b0*/ 	.byte	0x04, 0x0a
        /*00b2*/ 	.short	(.L_61 - .L_60)
	.align		4
.L_60:
        /*00b4*/ 	.word	index@(.nv.constant0._Z22preprocess_video_framePKhPfiiiiS1_S1_)
        /*00b8*/ 	.short	0x0380
        /*00ba*/ 	.short	0x0030


	//----- nvinfo : EIATTR_SW_WAR
	.align		4
.L_61:
        /*00bc*/ 	.byte	0x04, 0x36
        /*00be*/ 	.short	(.L_63 - .L_62)
.L_62:
        /*00c0*/ 	.word	0x00000008
.L_63:


//--------------------- .nv.callgraph             --------------------------
	.section	.nv.callgraph,"",@"SHT_CUDA_CALLGRAPH"
	.align	4
	.sectionentsize	8
	.align		4
        /*0000*/ 	.word	0x00000000
	.align		4
        /*0004*/ 	.word	0xffffffff
	.align		4
        /*0008*/ 	.word	0x00000000
	.align		4
        /*000c*/ 	.word	0xfffffffe
	.align		4
        /*0010*/ 	.word	0x00000000
	.align		4
        /*0014*/ 	.word	0xfffffffd
	.align		4
        /*0018*/ 	.word	0x00000000
	.align		4
        /*001c*/ 	.word	0xfffffffc


//--------------------- .text._Z10nms_kernelPKfS0_PiS1_if --------------------------
	.section	.text._Z10nms_kernelPKfS0_PiS1_if,"ax",@progbits
	.align	128
        .global         _Z10nms_kernelPKfS0_PiS1_if
        .type           _Z10nms_kernelPKfS0_PiS1_if,@function
        .size           _Z10nms_kernelPKfS0_PiS1_if,(.L_x_61 - _Z10nms_kernelPKfS0_PiS1_if)
        .other          _Z10nms_kernelPKfS0_PiS1_if,@"STO_CUDA_ENTRY STV_DEFAULT"
_Z10nms_kernelPKfS0_PiS1_if:
.text._Z10nms_kernelPKfS0_PiS1_if:
[----:B------:R-:W-:Y:S01]  /*0000*/  LDC R1, c[0x0][0x37c] ;  /* 0x0000df00ff017b82 */ /* 0x000fe20000000800 */
[----:B------:R-:W0:Y:S07]  /*0010*/  LDCU UR5, c[0x0][0x364] ;  /* 0x00006c80ff0577ac */ /* 0x000e2e0008000800 */
[----:B------:R-:W1:Y:S01]  /*0020*/  S2UR UR4, SR_CTAID.X ;  /* 0x00000000000479c3 */ /* 0x000e620000002500 */
[----:B------:R-:W2:Y:S01]  /*0030*/  S2R R15, SR_TID.X ;  /* 0x00000000000f7919 */ /* 0x000ea20000002100 */
[----:B------:R-:W3:Y:S06]  /*0040*/  LDCU.64 UR6, c[0x0][0x358] ;  /* 0x00006b00ff0677ac */ /* 0x000eec0008000a00 */
[----:B------:R-:W1:Y:S08]  /*0050*/  LDC R3, c[0x0][0x360] ;  /* 0x0000d800ff037b82 */ /* 0x000e700000000800 */
[----:B------:R-:W4:Y:S01]  /*0060*/  LDC R13, c[0x0][0x3a0] ;  /* 0x0000e800ff0d7b82 */ /* 0x000f220000000800 */
[----:B-1----:R-:W-:-:S04]  /*0070*/  IMAD R0, R3, UR4, RZ ;  /* 0x0000000403007c24 */ /* 0x002fc8000f8e02ff */
[----:B----4-:R-:W-:-:S05]  /*0080*/  IMAD.IADD R10, R13, 0x1, -R0 ;  /* 0x000000010d0a7824 */ /* 0x010fca00078e0a00 */
[----:B------:R-:W-:-:S04]  /*0090*/  VIMNMX.U32 R2, PT, PT, R10, R3, PT ;  /* 0x000000030a027248 */ /* 0x000fc80003fe0000 */
[----:B--2---:R-:W-:-:S13]  /*00a0*/  ISETP.GE.U32.AND P0, PT, R15, R2, PT ;  /* 0x000000020f00720c */ /* 0x004fda0003f06070 */
[----:B------:R-:W1:Y:S01]  /*00b0*/  @!P0 LDC.64 R8, c[0x0][0x380] ;  /* 0x0000e000ff088b82 */ /* 0x000e620000000a00 */
[----:B------:R-:W-:-:S04]  /*00c0*/  @!P0 IMAD.IADD R3, R0, 0x1, R15 ;  /* 0x0000000100038824 */ /* 0x000fc800078e020f */
[----:B------:R-:W-:-:S04]  /*00d0*/  @!P0 IMAD.SHL.U32 R3, R3, 0x4, RZ ;  /* 0x0000000403038824 */ /* 0x000fc800078e00ff */
[----:B-1----:R-:W-:-:S05]  /*00e0*/  @!P0 IMAD.WIDE.U32 R8, R3, 0x4, R8 ;  /* 0x0000000403088825 */ /* 0x002fca00078e0008 */
[----:B---3--:R-:W2:Y:S04]  /*00f0*/  @!P0 LDG.E R4, desc[UR6][R8.64] ;  /* 0x0000000608048981 */ /* 0x008ea8000c1e1900 */
[----:B------:R-:W2:Y:S04]  /*0100*/  @!P0 LDG.E R5, desc[UR6][R8.64+0x4] ;  /* 0x0000040608058981 */ /* 0x000ea8000c1e1900 */
[----:B------:R-:W2:Y:S04]  /*0110*/  @!P0 LDG.E R6, desc[UR6][R8.64+0x8] ;  /* 0x0000080608068981 */ /* 0x000ea8000c1e1900 */
[----:B------:R-:W2:Y:S01]  /*0120*/  @!P0 LDG.E R7, desc[UR6][R8.64+0xc] ;  /* 0x00000c0608078981 */ /* 0x000ea2000c1e1900 */
[----:B------:R-:W0:Y:S01]  /*0130*/  S2UR UR4, SR_CTAID.Y ;  /* 0x00000000000479c3 */ /* 0x000e220000002600 */
[----:B------:R-:W-:Y:S01]  /*0140*/  @!P0 MOV R11, 0x400 ;  /* 0x00000400000b8802 */ /* 0x000fe20000000f00 */
[----:B------:R-:W1:Y:S01]  /*0150*/  @!P0 S2R R12, SR_CgaCtaId ;  /* 0x00000000000c8919 */ /* 0x000e620000008800 */
[----:B0-----:R-:W-:-:S06]  /*0160*/  UIMAD UR4, UR4, UR5, URZ ;  /* 0x00000005040472a4 */ /* 0x001fcc000f8e02ff */
[----:B------:R-:W-:Y:S01]  /*0170*/  IMAD R3, RZ, RZ, -UR4 ;  /* 0x80000004ff037e24 */ /* 0x000fe2000f8e02ff */
[----:B-1----:R-:W-:-:S04]  /*0180*/  @!P0 LEA R11, R12, R11, 0x18 ;  /* 0x0000000b0c0b8211 */ /* 0x002fc800078ec0ff */
[----:B------:R-:W-:Y:S02]  /*0190*/  VIADDMNMX.U32 R3, R3, R13, UR5, PT ;  /* 0x0000000503037e46 */ /* 0x000fe4000b80000d */
[C---:B------:R-:W-:Y:S02]  /*01a0*/  @!P0 LEA R11, R15.reuse, R11, 0x4 ;  /* 0x0000000b0f0b8211 */ /* 0x040fe400078e20ff */
[----:B------:R-:W-:-:S03]  /*01b0*/  ISETP.GE.U32.AND P1, PT, R15, R3, PT ;  /* 0x000000030f00720c */ /* 0x000fc60003f26070 */
[----:B--2---:R0:W-:Y:S01]  /*01c0*/  @!P0 STS.128 [R11], R4 ;  /* 0x000000040b008388 */ /* 0x0041e20000000c00 */
[----:B------:R-:W-:Y:S09]  /*01d0*/  BAR.SYNC.DEFER_BLOCKING 0x0 ;  /* 0x0000000000007b1d */ /* 0x000ff20000010000 */
[----:B------:R-:W-:Y:S05]  /*01e0*/  @P1 EXIT ;  /* 0x000000000000194d */ /* 0x000fea0003800000 */
[----:B0-----:R-:W0:Y:S01]  /*01f0*/  LDC.64 R4, c[0x0][0x380] ;  /* 0x0000e000ff047b82 */ /* 0x001e220000000a00 */
[----:B------:R-:W-:Y:S01]  /*0200*/  ISETP.NE.AND P0, PT, R10, RZ, PT ;  /* 0x000000ff0a00720c */ /* 0x000fe20003f05270 */
[----:B------:R-:W-:-:S04]  /*0210*/  VIADD R15, R15, UR4 ;  /* 0x000000040f0f7c36 */ /* 0x000fc80008000000 */
[----:B------:R-:W-:-:S04]  /*0220*/  IMAD.SHL.U32 R3, R15, 0x4, RZ ;  /* 0x000000040f037824 */ /* 0x000fc800078e00ff */
[----:B0-----:R-:W-:-:S04]  /*0230*/  IMAD.WIDE.U32 R4, R3, 0x4, R4 ;  /* 0x0000000403047825 */ /* 0x001fc800078e0004 */
[----:B------:R-:W-:Y:S05]  /*0240*/  @!P0 EXIT ;  /* 0x000000000000894d */ /* 0x000fea0003800000 */
[----:B------:R-:W2:Y:S01]  /*0250*/  LDG.E R11, desc[UR6][R4.64] ;  /* 0x00000006040b7981 */ /* 0x000ea2000c1e1900 */
[----:B------:R-:W0:Y:S03]  /*0260*/  LDC.64 R6, c[0x0][0x388] ;  /* 0x0000e200ff067b82 */ /* 0x000e260000000a00 */
[----:B------:R-:W3:Y:S04]  /*0270*/  LDG.E R10, desc[UR6][R4.64+0x4] ;  /* 0x00000406040a7981 */ /* 0x000ee8000c1e1900 */
[----:B------:R-:W2:Y:S01]  /*0280*/  LDG.E R13, desc[UR6][R4.64+0x8] ;  /* 0x00000806040d7981 */ /* 0x000ea2000c1e1900 */
[----:B------:R-:W1:Y:S03]  /*0290*/  LDC.64 R8, c[0x0][0x390] ;  /* 0x0000e400ff087b82 */ /* 0x000e660000000a00 */
[----:B------:R-:W3:Y:S01]  /*02a0*/  LDG.E R12, desc[UR6][R4.64+0xc] ;  /* 0x00000c06040c7981 */ /* 0x000ee2000c1e1900 */
[----:B------:R-:W-:-:S02]  /*02b0*/  ISETP.GE.U32.AND P0, PT, R2, 0x4, PT ;  /* 0x000000040200780c */ /* 0x000fc40003f06070 */
[----:B------:R-:W-:-:S04]  /*02c0*/  VIMNMX.U32 R17, PT, PT, R2, 0x1, !PT ;  /* 0x0000000102117848 */ /* 0x000fc80007fe0000 */
[----:B------:R-:W-:Y:S01]  /*02d0*/  LOP3.LUT R16, R17, 0x3, RZ, 0xc0, !PT ;  /* 0x0000000311107812 */ /* 0x000fe200078ec0ff */
[----:B-1----:R-:W-:-:S04]  /*02e0*/  IMAD.WIDE.U32 R8, R15, 0x4, R8 ;  /* 0x000000040f087825 */ /* 0x002fc800078e0008 */
[----:B--2---:R-:W-:Y:S01]  /*02f0*/  FADD R14, -R11, R13 ;  /* 0x0000000d0b0e7221 */ /* 0x004fe20000000100 */
[----:B---3--:R-:W-:-:S04]  /*0300*/  FADD R3, -R10, R12 ;  /* 0x0000000c0a037221 */ /* 0x008fc80000000100 */
[----:B------:R-:W-:Y:S01]  /*0310*/  FMUL R14, R14, R3 ;  /* 0x000000030e0e7220 */ /* 0x000fe20000400000 */
[----:B0-----:R-:W-:-:S04]  /*0320*/  IMAD.WIDE.U32 R2, R15, 0x4, R6 ;  /* 0x000000040f027825 */ /* 0x001fc800078e0006 */
[----:B------:R-:W-:Y:S01]  /*0330*/  IMAD.MOV.U32 R15, RZ, RZ, RZ ;  /* 0x000000ffff0f7224 */ /* 0x000fe200078e00ff */
[----:B------:R-:W-:Y:S06]  /*0340*/  @!P0 BRA `(.L_x_0) ;  /* 0x0000000800888947 */ /* 0x000fec0003800000 */
[----:B------:R-:W-:Y:S01]  /*0350*/  LOP3.LUT R15, R17, 0x7fc, RZ, 0xc0, !PT ;  /* 0x000007fc110f7812 */ /* 0x000fe200078ec0ff */
[----:B------:R-:W-:Y:S01]  /*0360*/  HFMA2 R17, -RZ, RZ, 0, 0 ;  /* 0x00000000ff117431 */ /* 0x000fe200000001ff */
[----:B------:R-:W0:Y:S06]  /*0370*/  LDCU UR4, c[0x0][0x3a4] ;  /* 0x00007480ff0477ac */ /* 0x000e2c0008000800 */
.L_x_17:
[----:B-1----:R-:W1:Y:S01]  /*0380*/  S2R R5, SR_CgaCtaId ;  /* 0x0000000000057919 */ /* 0x002e620000008800 */
[----:B------:R-:W-:Y:S01]  /*0390*/  MOV R4, 0x400 ;  /* 0x0000040000047802 */ /* 0x000fe20000000f00 */
[----:B------:R-:W-:Y:S03]  /*03a0*/  BSSY.RECONVERGENT B0, `(.L_x_1) ;  /* 0x000001c000007945 */ /* 0x000fe60003800200 */
[----:B-1----:R-:W-:-:S05]  /*03b0*/  LEA R4, R5, R4, 0x18 ;  /* 0x0000000405047211 */ /* 0x002fca00078ec0ff */
[----:B------:R-:W-:-:S05]  /*03c0*/  IMAD R18, R17, 0x10, R4 ;  /* 0x0000001011127824 */ /* 0x000fca00078e0204 */
[----:B------:R-:W1:Y:S02]  /*03d0*/  LDS.128 R4, [R18] ;  /* 0x0000000012047984 */ /* 0x000e640000000c00 */
[----:B-1----:R-:W-:Y:S02]  /*03e0*/  FMNMX R19, R11, R4, !PT ;  /* 0x000000040b137209 */ /* 0x002fe40007800000 */
[----:B------:R-:W-:Y:S02]  /*03f0*/  FMNMX R22, R13, R6, PT ;  /* 0x000000060d167209 */ /* 0x000fe40003800000 */
[----:B------:R-:W-:Y:S01]  /*0400*/  FMNMX R20, R10, R5, !PT ;  /* 0x000000050a147209 */ /* 0x000fe20007800000 */
[----:B------:R-:W-:Y:S01]  /*0410*/  FADD R5, -R5, R7 ;  /* 0x0000000705057221 */ /* 0x000fe20000000100 */
[----:B------:R-:W-:Y:S01]  /*0420*/  FMNMX R21, R12, R7, PT ;  /* 0x000000070c157209 */ /* 0x000fe20003800000 */
[----:B------:R-:W-:-:S04]  /*0430*/  FADD R19, -R19, R22 ;  /* 0x0000001613137221 */ /* 0x000fc80000000100 */
[----:B------:R-:W-:Y:S01]  /*0440*/  FADD R20, -R20, R21 ;  /* 0x0000001514147221 */ /* 0x000fe20000000100 */
[----:B------:R-:W-:Y:S01]  /*0450*/  FMNMX R19, RZ, R19, !PT ;  /* 0x00000013ff137209 */ /* 0x000fe20007800000 */
[----:B------:R-:W-:-:S03]  /*0460*/  FADD R21, -R4, R6 ;  /* 0x0000000604157221 */ /* 0x000fc60000000100 */
[----:B------:R-:W-:Y:S01]  /*0470*/  FMNMX R20, RZ, R20, !PT ;  /* 0x00000014ff147209 */ /* 0x000fe20007800000 */
[----:B------:R-:W-:-:S04]  /*0480*/  FFMA R4, R21, R5, R14 ;  /* 0x0000000515047223 */ /* 0x000fc8000000000e */
[----:B------:R-:W-:-:S04]  /*0490*/  FMUL R23, R19, R20 ;  /* 0x0000001413177220 */ /* 0x000fc80000400000 */
[----:B------:R-:W-:-:S04]  /*04a0*/  FADD R6, -R23, R4 ;  /* 0x0000000417067221 */ /* 0x000fc80000000100 */
[----:B------:R-:W1:Y:S08]  /*04b0*/  MUFU.RCP R4, R6 ;  /* 0x0000000600047308 */ /* 0x000e700000001000 */
[----:B--2---:R-:W2:Y:S01]  /*04c0*/  FCHK P0, R23, R6 ;  /* 0x0000000617007302 */ /* 0x004ea20000000000 */
[----:B-1----:R-:W-:-:S04]  /*04d0*/  FFMA R5, -R6, R4, 1 ;  /* 0x3f80000006057423 */ /* 0x002fc80000000104 */
[----:B------:R-:W-:-:S04]  /*04e0*/  FFMA R4, R4, R5, R4 ;  /* 0x0000000504047223 */ /* 0x000fc80000000004 */
[----:B------:R-:W-:-:S04]  /*04f0*/  FFMA R19, R23, R4, RZ ;  /* 0x0000000417137223 */ /* 0x000fc800000000ff */
[----:B------:R-:W-:-:S04]  /*0500*/  FFMA R5, -R6, R19, R23 ;  /* 0x0000001306057223 */ /* 0x000fc80000000117 */
[----:B------:R-:W-:Y:S01]  /*0510*/  FFMA R19, R4, R5, R19 ;  /* 0x0000000504137223 */ /* 0x000fe20000000013 */
[----:B0-2---:R-:W-:Y:S06]  /*0520*/  @!P0 BRA `(.L_x_2) ;  /* 0x00000000000c8947 */ /* 0x005fec0003800000 */
[----:B------:R-:W-:Y:S01]  /*0530*/  IMAD.MOV.U32 R4, RZ, RZ, R6 ;  /* 0x000000ffff047224 */ /* 0x000fe200078e0006 */
[----:B------:R-:W-:-:S07]  /*0540*/  MOV R20, 0x560 ;  /* 0x0000056000147802 */ /* 0x000fce0000000f00 */
[----:B0-----:R-:W-:Y:S05]  /*0550*/  CALL.REL.NOINC `($__internal_0_$__cuda_sm3x_div_rn_noftz_f32_slowpath) ;  /* 0x0000000800e07944 */ /* 0x001fea0003c00000 */
.L_x_2:
[----:B0-----:R-:W-:Y:S05]  /*0560*/  BSYNC.RECONVERGENT B0 ;  /* 0x0000000000007941 */ /* 0x001fea0003800200 */
.L_x_1:
[----:B------:R-:W0:Y:S01]  /*0570*/  LDS.128 R4, [R18+0x10] ;  /* 0x0000100012047984 */ /* 0x000e220000000c00 */
[----:B------:R-:W-:Y:S01]  /*0580*/  FSETP.GT.AND P1, PT, R19, UR4, PT ;  /* 0x0000000413007c0b */ /* 0x000fe2000bf24000 */
[----:B------:R-:W-:Y:S01]  /*0590*/  BSSY.RECONVERGENT B0, `(.L_x_3) ;  /* 0x000001c000007945 */ /* 0x000fe20003800200 */
[----:B0-----:R-:W-:Y:S02]  /*05a0*/  FMNMX R20, R11, R4, !PT ;  /* 0x000000040b147209 */ /* 0x001fe40007800000 */
[----:B------:R-:W-:Y:S02]  /*05b0*/  FMNMX R23, R13, R6, PT ;  /* 0x000000060d177209 */ /* 0x000fe40003800000 */
[----:B------:R-:W-:Y:S01]  /*05c0*/  FMNMX R21, R10, R5, !PT ;  /* 0x000000050a157209 */ /* 0x000fe20007800000 */
[----:B------:R-:W-:Y:S01]  /*05d0*/  FADD R5, -R5, R7 ;  /* 0x0000000705057221 */ /* 0x000fe20000000100 */
[----:B------:R-:W-:Y:S01]  /*05e0*/  FMNMX R22, R12, R7, PT ;  /* 0x000000070c167209 */ /* 0x000fe20003800000 */
[----:B------:R-:W-:Y:S01]  /*05f0*/  FADD R20, -R20, R23 ;  /* 0x0000001714147221 */ /* 0x000fe20000000100 */
[----:B------:R-:W-:-:S03]  /*0600*/  FADD R23, -R4, R6 ;  /* 0x0000000604177221 */ /* 0x000fc60000000100 */
[----:B------:R-:W-:Y:S01]  /*0610*/  FADD R21, -R21, R22 ;  /* 0x0000001615157221 */ /* 0x000fe20000000100 */
[----:B------:R-:W-:Y:S01]  /*0620*/  FMNMX R20, RZ, R20, !PT ;  /* 0x00000014ff147209 */ /* 0x000fe20007800000 */
[----:B------:R-:W-:-:S03]  /*0630*/  FFMA R6, R23, R5, R14 ;  /* 0x0000000517067223 */ /* 0x000fc6000000000e */
[----:B------:R-:W-:-:S05]  /*0640*/  FMNMX R21, RZ, R21, !PT ;  /* 0x00000015ff157209 */ /* 0x000fca0007800000 */
[----:B------:R-:W-:-:S04]  /*0650*/  FMUL R23, R20, R21 ;  /* 0x0000001514177220 */ /* 0x000fc80000400000 */
[----:B------:R-:W-:-:S04]  /*0660*/  FADD R6, -R23, R6 ;  /* 0x0000000617067221 */ /* 0x000fc80000000100 */
[----:B------:R-:W0:Y:S08]  /*0670*/  MUFU.RCP R5, R6 ;  /* 0x0000000600057308 */ /* 0x000e300000001000 */
[----:B------:R1:W2:Y:S01]  /*0680*/  FCHK P0, R23, R6 ;  /* 0x0000000617007302 */ /* 0x0002a20000000000 */
[----:B0-----:R-:W-:-:S04]  /*0690*/  FFMA R4, -R6, R5, 1 ;  /* 0x3f80000006047423 */ /* 0x001fc80000000105 */
[----:B------:R-:W-:-:S04]  /*06a0*/  FFMA R20, R5, R4, R5 ;  /* 0x0000000405147223 */ /* 0x000fc80000000005 */
[----:B------:R-:W-:-:S04]  /*06b0*/  FFMA R19, R23, R20, RZ ;  /* 0x0000001417137223 */ /* 0x000fc800000000ff */
[----:B------:R-:W-:Y:S01]  /*06c0*/  FFMA R21, -R6, R19, R23 ;  /* 0x0000001306157223 */ /* 0x000fe20000000117 */
[----:B-12---:R-:W-:Y:S06]  /*06d0*/  @!P1 BRA `(.L_x_4) ;  /* 0x00000000001c9947 */ /* 0x006fec0003800000 */
[----:B------:R-:W0:Y:S01]  /*06e0*/  LDC.64 R4, c[0x0][0x388] ;  /* 0x0000e200ff047b82 */ /* 0x000e220000000a00 */
[----:B------:R-:W-:-:S04]  /*06f0*/  IMAD.IADD R7, R0, 0x1, R17 ;  /* 0x0000000100077824 */ /* 0x000fc800078e0211 */
[----:B0-----:R-:W-:Y:S02]  /*0700*/  IMAD.WIDE.U32 R4, R7, 0x4, R4 ;  /* 0x0000000407047825 */ /* 0x001fe400078e0004 */
[----:B------:R-:W2:Y:S04]  /*0710*/  LDG.E R7, desc[UR6][R2.64] ;  /* 0x0000000602077981 */ /* 0x000ea8000c1e1900 */
[----:B------:R-:W2:Y:S02]  /*0720*/  LDG.E R4, desc[UR6][R4.64] ;  /* 0x0000000604047981 */ /* 0x000ea4000c1e1900 */
[----:B--2---:R-:W-:-:S13]  /*0730*/  FSETP.GTU.AND P1, PT, R7, R4, PT ;  /* 0x000000040700720b */ /* 0x004fda0003f2c000 */
[----:B------:R0:W-:Y:S02]  /*0740*/  @!P1 STG.E desc[UR6][R8.64], RZ ;  /* 0x000000ff08009986 */ /* 0x0001e4000c101906 */
.L_x_4:
[----:B------:R-:W-:Y:S05]  /*0750*/  BSYNC.RECONVERGENT B0 ;  /* 0x0000000000007941 */ /* 0x000fea0003800200 */
.L_x_3:
[----:B------:R-:W-:Y:S01]  /*0760*/  BSSY.RECONVERGENT B0, `(.L_x_5) ;  /* 0x0000006000007945 */ /* 0x000fe20003800200 */
[----:B------:R-:W-:-:S03]  /*0770*/  FFMA R19, R20, R21, R19 ;  /* 0x0000001514137223 */ /* 0x000fc60000000013 */
[----:B------:R-:W-:Y:S05]  /*0780*/  @!P0 BRA `(.L_x_6) ;  /* 0x00000000000c8947 */ /* 0x000fea0003800000 */
[----:B------:R-:W-:Y:S02]  /*0790*/  MOV R4, R6 ;  /* 0x0000000600047202 */ /* 0x000fe40000000f00 */
[----:B------:R-:W-:-:S07]  /*07a0*/  MOV R20, 0x7c0 ;  /* 0x000007c000147802 */ /* 0x000fce0000000f00 */
[----:B0-----:R-:W-:Y:S05]  /*07b0*/  CALL.REL.NOINC `($__internal_0_$__cuda_sm3x_div_rn_noftz_f32_slowpath) ;  /* 0x0000000800487944 */ /* 0x001fea0003c00000 */
.L_x_6:
[----:B------:R-:W-:Y:S05]  /*07c0*/  BSYNC.RECONVERGENT B0 ;  /* 0x0000000000007941 */ /* 0x000fea0003800200 */
.L_x_5:
[----:B------:R-:W1:Y:S01]  /*07d0*/  LDS.128 R4, [R18+0x20] ;  /* 0x0000200012047984 */ /* 0x000e620000000c00 */
[----:B------:R-:W-:Y:S01]  /*07e0*/  FSETP.GT.AND P1, PT, R19, UR4, PT ;  /* 0x0000000413007c0b */ /* 0x000fe2000bf24000 */
[----:B------:R-:W-:Y:S01]  /*07f0*/  BSSY.RECONVERGENT B0, `(.L_x_7) ;  /* 0x000001c000007945 */ /* 0x000fe20003800200 */
[----:B-1----:R-:W-:Y:S02]  /*0800*/  FMNMX R20, R11, R4, !PT ;  /* 0x000000040b147209 */ /* 0x002fe40007800000 */
        /* <DEDUP_REMOVED lines=12> */
[----:B------:R-:W1:Y:S08]  /*08d0*/  MUFU.RCP R5, R6 ;  /* 0x0000000600057308 */ /* 0x000e700000001000 */
[----:B------:R2:W3:Y:S01]  /*08e0*/  FCHK P0, R23, R6 ;  /* 0x0000000617007302 */ /* 0x0004e20000000000 */
[----:B-1----:R-:W-:-:S04]  /*08f0*/  FFMA R4, -R6, R5, 1 ;  /* 0x3f80000006047423 */ /* 0x002fc80000000105 */
[----:B------:R-:W-:-:S04]  /*0900*/  FFMA R20, R5, R4, R5 ;  /* 0x0000000405147223 */ /* 0x000fc80000000005 */
[----:B------:R-:W-:-:S04]  /*0910*/  FFMA R19, R23, R20, RZ ;  /* 0x0000001417137223 */ /* 0x000fc800000000ff */
[----:B------:R-:W-:Y:S01]  /*0920*/  FFMA R21, -R6, R19, R23 ;  /* 0x0000001306157223 */ /* 0x000fe20000000117 */
[----:B--23--:R-:W-:Y:S06]  /*0930*/  @!P1 BRA `(.L_x_8) ;  /* 0x00000000001c9947 */ /* 0x00cfec0003800000 */
[----:B------:R-:W1:Y:S01]  /*0940*/  LDC.64 R4, c[0x0][0x388] ;  /* 0x0000e200ff047b82 */ /* 0x000e620000000a00 */
[----:B------:R-:W-:-:S05]  /*0950*/  IADD3 R7, PT, PT, R17, 0x1, R0 ;  /* 0x0000000111077810 */ /* 0x000fca0007ffe000 */
[----:B-1----:R-:W-:Y:S02]  /*0960*/  IMAD.WIDE.U32 R4, R7, 0x4, R4 ;  /* 0x0000000407047825 */ /* 0x002fe400078e0004 */
[----:B------:R-:W2:Y:S04]  /*0970*/  LDG.E R7, desc[UR6][R2.64] ;  /* 0x0000000602077981 */ /* 0x000ea8000c1e1900 */
[----:B------:R-:W2:Y:S02]  /*0980*/  LDG.E R4, desc[UR6][R4.64] ;  /* 0x0000000604047981 */ /* 0x000ea4000c1e1900 */
[----:B--2---:R-:W-:-:S13]  /*0990*/  FSETP.GTU.AND P1, PT, R7, R4, PT ;  /* 0x000000040700720b */ /* 0x004fda0003f2c000 */
[----:B------:R1:W-:Y:S02]  /*09a0*/  @!P1 STG.E desc[UR6][R8.64], RZ ;  /* 0x000000ff08009986 */ /* 0x0003e4000c101906 */
.L_x_8:
[----:B------:R-:W-:Y:S05]  /*09b0*/  BSYNC.RECONVERGENT B0 ;  /* 0x0000000000007941 */ /* 0x000fea0003800200 */
.L_x_7:
[----:B------:R-:W-:Y:S01]  /*09c0*/  BSSY.RECONVERGENT B0, `(.L_x_9) ;  /* 0x0000006000007945 */ /* 0x000fe20003800200 */
[----:B------:R-:W-:-:S03]  /*09d0*/  FFMA R19, R20, R21, R19 ;  /* 0x0000001514137223 */ /* 0x000fc60000000013 */
[----:B------:R-:W-:Y:S05]  /*09e0*/  @!P0 BRA `(.L_x_10) ;  /* 0x00000000000c8947 */ /* 0x000fea0003800000 */
[----:B------:R-:W-:Y:S01]  /*09f0*/  IMAD.MOV.U32 R4, RZ, RZ, R6 ;  /* 0x000000ffff047224 */ /* 0x000fe200078e0006 */
[----:B------:R-:W-:-:S07]  /*0a00*/  MOV R20, 0xa20 ;  /* 0x00000a2000147802 */ /* 0x000fce0000000f00 */
[----:B01----:R-:W-:Y:S05]  /*0a10*/  CALL.REL.NOINC `($__internal_0_$__cuda_sm3x_div_rn_noftz_f32_slowpath) ;  /* 0x0000000400b07944 */ /* 0x003fea0003c00000 */
.L_x_10:
[----:B------:R-:W-:Y:S05]  /*0a20*/  BSYNC.RECONVERGENT B0 ;  /* 0x0000000000007941 */ /* 0x000fea0003800200 */
.L_x_9:
[----:B------:R-:W2:Y:S01]  /*0a30*/  LDS.128 R4, [R18+0x30] ;  /* 0x0000300012047984 */ /* 0x000ea20000000c00 */
[----:B------:R-:W-:Y:S01]  /*0a40*/  FSETP.GT.AND P1, PT, R19, UR4, PT ;  /* 0x0000000413007c0b */ /* 0x000fe2000bf24000 */
[----:B------:R-:W-:Y:S01]  /*0a50*/  BSSY.RECONVERGENT B0, `(.L_x_11) ;  /* 0x000001c000007945 */ /* 0x000fe20003800200 */
[----:B--2---:R-:W-:Y:S02]  /*0a60*/  FMNMX R20, R11, R4, !PT ;  /* 0x000000040b147209 */ /* 0x004fe40007800000 */
[----:B------:R-:W-:Y:S02]  /*0a70*/  FMNMX R23, R13, R6, PT ;  /* 0x000000060d177209 */ /* 0x000fe40003800000 */
[----:B------:R-:W-:Y:S01]  /*0a80*/  FMNMX R21, R10, R5, !PT ;  /* 0x000000050a157209 */ /* 0x000fe20007800000 */
[----:B------:R-:W-:Y:S01]  /*0a90*/  FADD R5, -R5, R7 ;  /* 0x0000000705057221 */ /* 0x000fe20000000100 */
[----:B------:R-:W-:Y:S01]  /*0aa0*/  FMNMX R22, R12, R7, PT ;  /* 0x000000070c167209 */ /* 0x000fe20003800000 */
[----:B------:R-:W-:Y:S01]  /*0ab0*/  FADD R20, -R20, R23 ;  /* 0x0000001714147221 */ /* 0x000fe20000000100 */
[----:B------:R-:W-:-:S02]  /*0ac0*/  FADD R23, -R4, R6 ;  /* 0x0000000604177221 */ /* 0x000fc40000000100 */
[----:B------:R-:W2:Y:S01]  /*0ad0*/  LDC.64 R6, c[0x0][0x388] ;  /* 0x0000e200ff067b82 */ /* 0x000ea20000000a00 */
[----:B------:R-:W-:Y:S01]  /*0ae0*/  FADD R21, -R21, R22 ;  /* 0x0000001615157221 */ /* 0x000fe20000000100 */
[----:B------:R-:W-:Y:S01]  /*0af0*/  FMNMX R20, RZ, R20, !PT ;  /* 0x00000014ff147209 */ /* 0x000fe20007800000 */
[----:B------:R-:W-:-:S03]  /*0b00*/  FFMA R18, R23, R5, R14 ;  /* 0x0000000517127223 */ /* 0x000fc6000000000e */
[----:B------:R-:W-:-:S05]  /*0b10*/  FMNMX R21, RZ, R21, !PT ;  /* 0x00000015ff157209 */ /* 0x000fca0007800000 */
[----:B------:R-:W-:-:S04]  /*0b20*/  FMUL R23, R20, R21 ;  /* 0x0000001514177220 */ /* 0x000fc80000400000 */
[----:B------:R-:W-:-:S04]  /*0b30*/  FADD R18, -R23, R18 ;  /* 0x0000001217127221 */ /* 0x000fc80000000100 */
[----:B------:R-:W3:Y:S08]  /*0b40*/  MUFU.RCP R5, R18 ;  /* 0x0000001200057308 */ /* 0x000ef00000001000 */
[----:B------:R4:W0:Y:S01]  /*0b50*/  FCHK P0, R23, R18 ;  /* 0x0000001217007302 */ /* 0x0008220000000000 */
[----:B---3--:R-:W-:-:S04]  /*0b60*/  FFMA R4, -R18, R5, 1 ;  /* 0x3f80000012047423 */ /* 0x008fc80000000105 */
[----:B------:R-:W-:-:S04]  /*0b70*/  FFMA R20, R5, R4, R5 ;  /* 0x0000000405147223 */ /* 0x000fc80000000005 */
[----:B------:R-:W-:-:S04]  /*0b80*/  FFMA R21, R23, R20, RZ ;  /* 0x0000001417157223 */ /* 0x000fc800000000ff */
[----:B------:R-:W-:Y:S01]  /*0b90*/  FFMA R22, -R18, R21, R23 ;  /* 0x0000001512167223 */ /* 0x000fe20000000117 */
[----:B0-2-4-:R-:W-:Y:S06]  /*0ba0*/  @!P1 BRA `(.L_x_12) ;  /* 0x0000000000189947 */ /* 0x015fec0003800000 */
[----:B------:R-:W-:Y:S01]  /*0bb0*/  IADD3 R5, PT, PT, R17, 0x2, R0 ;  /* 0x0000000211057810 */ /* 0x000fe20007ffe000 */
[----:B------:R-:W2:Y:S04]  /*0bc0*/  LDG.E R19, desc[UR6][R2.64] ;  /* 0x0000000602137981 */ /* 0x000ea8000c1e1900 */
[----:B------:R-:W-:-:S06]  /*0bd0*/  IMAD.WIDE.U32 R4, R5, 0x4, R6 ;  /* 0x0000000405047825 */ /* 0x000fcc00078e0006 */
[----:B------:R-:W2:Y:S02]  /*0be0*/  LDG.E R4, desc[UR6][R4.64] ;  /* 0x0000000604047981 */ /* 0x000ea4000c1e1900 */
[----:B--2---:R-:W-:-:S13]  /*0bf0*/  FSETP.GTU.AND P1, PT, R19, R4, PT ;  /* 0x000000041300720b */ /* 0x004fda0003f2c000 */
[----:B------:R0:W-:Y:S02]  /*0c00*/  @!P1 STG.E desc[UR6][R8.64], RZ ;  /* 0x000000ff08009986 */ /* 0x0001e4000c101906 */
.L_x_12:
[----:B------:R-:W-:Y:S05]  /*0c10*/  BSYNC.RECONVERGENT B0 ;  /* 0x0000000000007941 */ /* 0x000fea0003800200 */
.L_x_11:
[----:B------:R-:W-:Y:S01]  /*0c20*/  BSSY.RECONVERGENT B0, `(.L_x_13) ;  /* 0x0000007000007945 */ /* 0x000fe20003800200 */
[----:B------:R-:W-:-:S03]  /*0c30*/  FFMA R20, R20, R22, R21 ;  /* 0x0000001614147223 */ /* 0x000fc60000000015 */
[----:B------:R-:W-:Y:S05]  /*0c40*/  @!P0 BRA `(.L_x_14) ;  /* 0x0000000000108947 */ /* 0x000fea0003800000 */
[----:B------:R-:W-:Y:S01]  /*0c50*/  IMAD.MOV.U32 R4, RZ, RZ, R18 ;  /* 0x000000ffff047224 */ /* 0x000fe200078e0012 */
[----:B------:R-:W-:-:S07]  /*0c60*/  MOV R20, 0xc80 ;  /* 0x00000c8000147802 */ /* 0x000fce0000000f00 */
[----:B01----:R-:W-:Y:S05]  /*0c70*/  CALL.REL.NOINC `($__internal_0_$__cuda_sm3x_div_rn_noftz_f32_slowpath) ;  /* 0x0000000400187944 */ /* 0x003fea0003c00000 */
[----:B------:R-:W-:-:S07]  /*0c80*/  IMAD.MOV.U32 R20, RZ, RZ, R19 ;  /* 0x000000ffff147224 */ /* 0x000fce00078e0013 */
.L_x_14:
[----:B------:R-:W-:Y:S05]  /*0c90*/  BSYNC.RECONVERGENT B0 ;  /* 0x0000000000007941 */ /* 0x000fea0003800200 */
.L_x_13:
[----:B------:R-:W-:Y:S01]  /*0ca0*/  FSETP.GT.AND P0, PT, R20, UR4, PT ;  /* 0x0000000414007c0b */ /* 0x000fe2000bf04000 */
[----:B------:R-:W-:-:S12]  /*0cb0*/  BSSY.RECONVERGENT B0, `(.L_x_15) ;  /* 0x0000008000007945 */ /* 0x000fd80003800200 */
[----:B------:R-:W-:Y:S05]  /*0cc0*/  @!P0 BRA `(.L_x_16) ;  /* 0x0000000000188947 */ /* 0x000fea0003800000 */
[----:B------:R-:W-:Y:S01]  /*0cd0*/  IADD3 R5, PT, PT, R17, 0x3, R0 ;  /* 0x0000000311057810 */ /* 0x000fe20007ffe000 */
[----:B------:R-:W2:Y:S04]  /*0ce0*/  LDG.E R4, desc[UR6][R2.64] ;  /* 0x0000000602047981 */ /* 0x000ea8000c1e1900 */
[----:B------:R-:W-:-:S06]  /*0cf0*/  IMAD.WIDE.U32 R6, R5, 0x4, R6 ;  /* 0x0000000405067825 */ /* 0x000fcc00078e0006 */
[----:B------:R-:W2:Y:S02]  /*0d00*/  LDG.E R7, desc[UR6][R6.64] ;  /* 0x0000000606077981 */ /* 0x000ea4000c1e1900 */
[----:B--2---:R-:W-:-:S13]  /*0d10*/  FSETP.GTU.AND P0, PT, R4, R7, PT ;  /* 0x000000070400720b */ /* 0x004fda0003f0c000 */
[----:B------:R2:W-:Y:S02]  /*0d20*/  @!P0 STG.E desc[UR6][R8.64], RZ ;  /* 0x000000ff08008986 */ /* 0x0005e4000c101906 */
.L_x_16:
[----:B------:R-:W-:Y:S05]  /*0d30*/  BSYNC.RECONVERGENT B0 ;  /* 0x0000000000007941 */ /* 0x000fea0003800200 */
.L_x_15:
[----:B------:R-:W-:-:S04]  /*0d40*/  IADD3 R17, PT, PT, R17, 0x4, RZ ;  /* 0x0000000411117810 */ /* 0x000fc80007ffe0ff */
[----:B------:R-:W-:-:S13]  /*0d50*/  ISETP.NE.AND P0, PT, R17, R15, PT ;  /* 0x0000000f1100720c */ /* 0x000fda0003f05270 */
[----:B------:R-:W-:Y:S05]  /*0d60*/  @P0 BRA `(.L_x_17) ;  /* 0xfffffff400840947 */ /* 0x000fea000383ffff */
.L_x_0:
[----:B------:R-:W-:-:S13]  /*0d70*/  ISETP.NE.AND P0, PT, R16, RZ, PT ;  /* 0x000000ff1000720c */ /* 0x000fda0003f05270 */
[----:B------:R-:W-:Y:S05]  /*0d80*/  @!P0 EXIT ;  /* 0x000000000000894d */ /* 0x000fea0003800000 */
[----:B------:R-:W3:Y:S01]  /*0d90*/  S2R R5, SR_CgaCtaId ;  /* 0x0000000000057919 */ /* 0x000ee20000008800 */
[----:B------:R-:W4:Y:S01]  /*0da0*/  LDC.64 R6, c[0x0][0x388] ;  /* 0x0000e200ff067b82 */ /* 0x000f220000000a00 */
[----:B------:R-:W-:Y:S01]  /*0db0*/  MOV R4, 0x400 ;  /* 0x0000040000047802 */ /* 0x000fe20000000f00 */
[----:B------:R-:W-:Y:S01]  /*0dc0*/  IMAD.MOV R16, RZ, RZ, -R16 ;  /* 0x000000ffff107224 */ /* 0x000fe200078e0a10 */
[----:B------:R-:W0:Y:S02]  /*0dd0*/  LDCU UR4, c[0x0][0x3a4] ;  /* 0x00007480ff0477ac */ /* 0x000e240008000800 */
[----:B---3--:R-:W-:-:S05]  /*0de0*/  LEA R4, R5, R4, 0x18 ;  /* 0x0000000405047211 */ /* 0x008fca00078ec0ff */
[----:B------:R-:W-:Y:S02]  /*0df0*/  IMAD R4, R15, 0x10, R4 ;  /* 0x000000100f047824 */ /* 0x000fe400078e0204 */
[----:B------:R-:W-:-:S03]  /*0e00*/  IMAD.IADD R15, R0, 0x1, R15 ;  /* 0x00000001000f7824 */ /* 0x000fc600078e020f */
[----:B0-----:R-:W-:-:S07]  /*0e10*/  IADD3 R0, PT, PT, R4, 0x8, RZ ;  /* 0x0000000804007810 */ /* 0x001fce0007ffe0ff */
.L_x_22:
[----:B0-----:R-:W0:Y:S01]  /*0e20*/  LDS.64 R18, [R0+-0x8] ;  /* 0xfffff80000127984 */ /* 0x001e220000000a00 */
[----:B------:R-:W-:Y:S01]  /*0e30*/  VIADD R16, R16, 0x1 ;  /* 0x0000000110107836 */ /* 0x000fe20000000000 */
[----:B------:R-:W-:Y:S02]  /*0e40*/  BSSY.RECONVERGENT B0, `(.L_x_18) ;  /* 0x000001c000007945 */ /* 0x000fe40003800200 */
[----:B------:R-:W3:Y:S02]  /*0e50*/  LDS.64 R4, [R0] ;  /* 0x0000000000047984 */ /* 0x000ee40000000a00 */
[----:B------:R-:W-:Y:S02]  /*0e60*/  ISETP.NE.AND P2, PT, R16, RZ, PT ;  /* 0x000000ff1000720c */ /* 0x000fe40003f45270 */
[----:B0-----:R-:W-:Y:S02]  /*0e70*/  FMNMX R17, R11, R18, !PT ;  /* 0x000000120b117209 */ /* 0x001fe40007800000 */
[----:B------:R-:W-:-:S02]  /*0e80*/  FMNMX R20, R10, R19, !PT ;  /* 0x000000130a147209 */ /* 0x000fc40007800000 */
[----:B---3--:R-:W-:Y:S02]  /*0e90*/  FMNMX R22, R13, R4, PT ;  /* 0x000000040d167209 */ /* 0x008fe40003800000 */
[----:B------:R-:W-:Y:S01]  /*0ea0*/  FMNMX R21, R12, R5, PT ;  /* 0x000000050c157209 */ /* 0x000fe20003800000 */
[----:B------:R-:W-:Y:S02]  /*0eb0*/  FADD R5, -R19, R5 ;  /* 0x0000000513057221 */ /* 0x000fe40000000100 */
[----:B------:R-:W-:Y:S02]  /*0ec0*/  FADD R17, -R17, R22 ;  /* 0x0000001611117221 */ /* 0x000fe40000000100 */
[----:B------:R-:W-:Y:S01]  /*0ed0*/  FADD R20, -R20, R21 ;  /* 0x0000001514147221 */ /* 0x000fe20000000100 */
[----:B------:R-:W-:Y:S02]  /*0ee0*/  FADD R21, -R18, R4 ;  /* 0x0000000412157221 */ /* 0x000fe40000000100 */
[----:B------:R-:W-:-:S02]  /*0ef0*/  FMNMX R17, RZ, R17, !PT ;  /* 0x00000011ff117209 */ /* 0x000fc40007800000 */
[----:B------:R-:W-:Y:S01]  /*0f00*/  FMNMX R20, RZ, R20, !PT ;  /* 0x00000014ff147209 */ /* 0x000fe20007800000 */
[----:B------:R-:W-:-:S04]  /*0f10*/  FFMA R4, R21, R5, R14 ;  /* 0x0000000515047223 */ /* 0x000fc8000000000e */
[----:B------:R-:W-:-:S04]  /*0f20*/  FMUL R23, R17, R20 ;  /* 0x0000001411177220 */ /* 0x000fc80000400000 */
[----:B------:R-:W-:-:S04]  /*0f30*/  FADD R18, -R23, R4 ;  /* 0x0000000417127221 */ /* 0x000fc80000000100 */
[----:B------:R-:W0:Y:S08]  /*0f40*/  MUFU.RCP R4, R18 ;  /* 0x0000001200047308 */ /* 0x000e300000001000 */
[----:B------:R-:W3:Y:S01]  /*0f50*/  FCHK P0, R23, R18 ;  /* 0x0000001217007302 */ /* 0x000ee20000000000 */
[----:B0-----:R-:W-:-:S04]  /*0f60*/  FFMA R5, -R18, R4, 1 ;  /* 0x3f80000012057423 */ /* 0x001fc80000000104 */
[----:B------:R-:W-:-:S04]  /*0f70*/  FFMA R4, R4, R5, R4 ;  /* 0x0000000504047223 */ /* 0x000fc80000000004 */
[----:B------:R-:W-:-:S04]  /*0f80*/  FFMA R5, R23, R4, RZ ;  /* 0x0000000417057223 */ /* 0x000fc800000000ff */
[----:B------:R-:W-:-:S04]  /*0f90*/  FFMA R17, -R18, R5, R23 ;  /* 0x0000000512117223 */ /* 0x000fc80000000117 */
[----:B------:R-:W-:Y:S01]  /*0fa0*/  FFMA R4, R4, R17, R5 ;  /* 0x0000001104047223 */ /* 0x000fe20000000005 */
[----:B---3--:R-:W-:Y:S06]  /*0fb0*/  @!P0 BRA `(.L_x_19) ;  /* 0x0000000000108947 */ /* 0x008fec0003800000 */
[----:B------:R-:W-:Y:S01]  /*0fc0*/  IMAD.MOV.U32 R4, RZ, RZ, R18 ;  /* 0x000000ffff047224 */ /* 0x000fe200078e0012 */
[----:B------:R-:W-:-:S07]  /*0fd0*/  MOV R20, 0xff0 ;  /* 0x00000ff000147802 */ /* 0x000fce0000000f00 */
[----:B-12-4-:R-:W-:Y:S05]  /*0fe0*/  CALL.REL.NOINC `($__internal_0_$__cuda_sm3x_div_rn_noftz_f32_slowpath) ;  /* 0x00000000003c7944 */ /* 0x016fea0003c00000 */
[----:B------:R-:W-:-:S07]  /*0ff0*/  IMAD.MOV.U32 R4, RZ, RZ, R19 ;  /* 0x000000ffff047224 */ /* 0x000fce00078e0013 */
.L_x_19:
[----:B------:R-:W-:Y:S05]  /*1000*/  BSYNC.RECONVERGENT B0 ;  /* 0x0000000000007941 */ /* 0x000fea0003800200 */
.L_x_18:
[----:B------:R-:W-:Y:S01]  /*1010*/  FSETP.GT.AND P0, PT, R4, UR4, PT ;  /* 0x0000000404007c0b */ /* 0x000fe2000bf04000 */
[----:B------:R-:W-:-:S12]  /*1020*/  BSSY.RECONVERGENT B0, `(.L_x_20) ;  /* 0x0000007000007945 */ /* 0x000fd80003800200 */
[----:B------:R-:W-:Y:S05]  /*1030*/  @!P0 BRA `(.L_x_21) ;  /* 0x0000000000148947 */ /* 0x000fea0003800000 */
[----:B----4-:R-:W-:Y:S01]  /*1040*/  IMAD.WIDE.U32 R4, R15, 0x4, R6 ;  /* 0x000000040f047825 */ /* 0x010fe200078e0006 */
[----:B------:R-:W3:Y:S05]  /*1050*/  LDG.E R17, desc[UR6][R2.64] ;  /* 0x0000000602117981 */ /* 0x000eea000c1e1900 */
[----:B------:R-:W3:Y:S02]  /*1060*/  LDG.E R4, desc[UR6][R4.64] ;  /* 0x0000000604047981 */ /* 0x000ee4000c1e1900 */
[----:B---3--:R-:W-:-:S13]  /*1070*/  FSETP.GTU.AND P0, PT, R17, R4, PT ;  /* 0x000000041100720b */ /* 0x008fda0003f0c000 */
[----:B------:R0:W-:Y:S02]  /*1080*/  @!P0 STG.E desc[UR6][R8.64], RZ ;  /* 0x000000ff08008986 */ /* 0x0001e4000c101906 */
.L_x_21:
[----:B------:R-:W-:Y:S05]  /*1090*/  BSYNC.RECONVERGENT B0 ;  /* 0x0000000000007941 */ /* 0x000fea0003800200 */
.L_x_20:
[----:B------:R-:W-:Y:S01]  /*10a0*/  IADD3 R15, PT, PT, R15, 0x1, RZ ;  /* 0x000000010f0f7810 */ /* 0x000fe20007ffe0ff */
[----:B------:R-:W-:Y:S01]  /*10b0*/  VIADD R0, R0, 0x10 ;  /* 0x0000001000007836 */ /* 0x000fe20000000000 */
[----:B------:R-:W-:Y:S06]  /*10c0*/  @P2 BRA `(.L_x_22) ;  /* 0xfffffffc00542947 */ /* 0x000fec000383ffff */
[----:B------:R-:W-:Y:S05]  /*10d0*/  EXIT ;  /* 0x000000000000794d */ /* 0x000fea0003800000 */
        .weak           $__internal_0_$__cuda_sm3x_div_rn_noftz_f32_slowpath
        .type           $__internal_0_$__cuda_sm3x_div_rn_noftz_f32_slowpath,@function
        .size           $__internal_0_$__cuda_sm3x_div_rn_noftz_f32_slowpath,(.L_x_61 - $__internal_0_$__cuda_sm3x_div_rn_noftz_f32_slowpath)
$__internal_0_$__cuda_sm3x_div_rn_noftz_f32_slowpath:
[----:B------:R-:W-:Y:S01]  /*10e0*/  SHF.R.U32.HI R5, RZ, 0x17, R4 ;  /* 0x00000017ff057819 */ /* 0x000fe20000011604 */
[----:B------:R-:W-:Y:S01]  /*10f0*/  BSSY.RECONVERGENT B1, `(.L_x_23) ;  /* 0x0000062000017945 */ /* 0x000fe20003800200 */
[----:B------:R-:W-:Y:S02]  /*1100*/  SHF.R.U32.HI R22, RZ, 0x17, R23 ;  /* 0x00000017ff167819 */ /* 0x000fe40000011617 */
[----:B------:R-:W-:Y:S02]  /*1110*/  LOP3.LUT R5, R5, 0xff, RZ, 0xc0, !PT ;  /* 0x000000ff05057812 */ /* 0x000fe400078ec0ff */
[----:B------:R-:W-:-:S03]  /*1120*/  LOP3.LUT R22, R22, 0xff, RZ, 0xc0, !PT ;  /* 0x000000ff16167812 */ /* 0x000fc600078ec0ff */
[----:B------:R-:W-:Y:S02]  /*1130*/  VIADD R21, R5, 0xffffffff ;  /* 0xffffffff05157836 */ /* 0x000fe40000000000 */
[----:B------:R-:W-:-:S03]  /*1140*/  VIADD R24, R22, 0xffffffff ;  /* 0xffffffff16187836 */ /* 0x000fc60000000000 */
[----:B------:R-:W-:-:S04]  /*1150*/  ISETP.GT.U32.AND P0, PT, R21, 0xfd, PT ;  /* 0x000000fd1500780c */ /* 0x000fc80003f04070 */
[----:B------:R-:W-:-:S13]  /*1160*/  ISETP.GT.U32.OR P0, PT, R24, 0xfd, P0 ;  /* 0x000000fd1800780c */ /* 0x000fda0000704470 */
[----:B------:R-:W-:Y:S01]  /*1170*/  @!P0 MOV R19, RZ ;  /* 0x000000ff00138202 */ /* 0x000fe20000000f00 */
[----:B------:R-:W-:Y:S06]  /*1180*/  @!P0 BRA `(.L_x_24) ;  /* 0x00000000005c8947 */ /* 0x000fec0003800000 */
[----:B------:R-:W-:Y:S02]  /*1190*/  FSETP.GTU.FTZ.AND P0, PT, |R23|, +INF , PT ;  /* 0x7f8000001700780b */ /* 0x000fe40003f1c200 */
[----:B------:R-:W-:-:S04]  /*11a0*/  FSETP.GTU.FTZ.AND P1, PT, |R4|, +INF , PT ;  /* 0x7f8000000400780b */ /* 0x000fc80003f3c200 */
[----:B------:R-:W-:-:S13]  /*11b0*/  PLOP3.LUT P0, PT, P0, P1, PT, 0xf8, 0x8f ;  /* 0x00000000008f781c */ /* 0x000fda0000703f70 */
[----:B------:R-:W-:Y:S05]  /*11c0*/  @P0 BRA `(.L_x_25) ;  /* 0x00000004004c0947 */ /* 0x000fea0003800000 */
[----:B------:R-:W-:-:S13]  /*11d0*/  LOP3.LUT P0, RZ, R4, 0x7fffffff, R23, 0xc8, !PT ;  /* 0x7fffffff04ff7812 */ /* 0x000fda000780c817 */
[----:B------:R-:W-:Y:S05]  /*11e0*/  @!P0 BRA `(.L_x_26) ;  /* 0x00000004003c8947 */ /* 0x000fea0003800000 */
[C---:B------:R-:W-:Y:S02]  /*11f0*/  FSETP.NEU.FTZ.AND P3, PT, |R23|.reuse, +INF , PT ;  /* 0x7f8000001700780b */ /* 0x040fe40003f7d200 */
[----:B------:R-:W-:Y:S02]  /*1200*/  FSETP.NEU.FTZ.AND P1, PT, |R4|, +INF , PT ;  /* 0x7f8000000400780b */ /* 0x000fe40003f3d200 */
[----:B------:R-:W-:-:S11]  /*1210*/  FSETP.NEU.FTZ.AND P0, PT, |R23|, +INF , PT ;  /* 0x7f8000001700780b */ /* 0x000fd60003f1d200 */
[----:B------:R-:W-:Y:S05]  /*1220*/  @!P1 BRA !P3, `(.L_x_26) ;  /* 0x00000004002c9947 */ /* 0x000fea0005800000 */
[----:B------:R-:W-:-:S04]  /*1230*/  LOP3.LUT P3, RZ, R23, 0x7fffffff, RZ, 0xc0, !PT ;  /* 0x7fffffff17ff7812 */ /* 0x000fc8000786c0ff */
[----:B------:R-:W-:-:S13]  /*1240*/  PLOP3.LUT P1, PT, P1, P3, PT, 0x2f, 0xf2 ;  /* 0x0000000000f2781c */ /* 0x000fda0000f26577 */
[----:B------:R-:W-:Y:S05]  /*1250*/  @P1 BRA `(.L_x_27) ;  /* 0x0000000400181947 */ /* 0x000fea0003800000 */
[----:B------:R-:W-:-:S04]  /*1260*/  LOP3.LUT P1, RZ, R4, 0x7fffffff, RZ, 0xc0, !PT ;  /* 0x7fffffff04ff7812 */ /* 0x000fc8000782c0ff */
[----:B------:R-:W-:-:S13]  /*1270*/  PLOP3.LUT P0, PT, P0, P1, PT, 0x2f, 0xf2 ;  /* 0x0000000000f2781c */ /* 0x000fda0000702577 */
[----:B------:R-:W-:Y:S05]  /*1280*/  @P0 BRA `(.L_x_28) ;  /* 0x0000000400000947 */ /* 0x000fea0003800000 */
[----:B------:R-:W-:Y:S02]  /*1290*/  ISETP.GE.AND P0, PT, R24, RZ, PT ;  /* 0x000000ff1800720c */ /* 0x000fe40003f06270 */
[----:B------:R-:W-:-:S11]  /*12a0*/  ISETP.GE.AND P1, PT, R21, RZ, PT ;  /* 0x000000ff1500720c */ /* 0x000fd60003f26270 */
[----:B------:R-:W-:Y:S02]  /*12b0*/  @P0 IMAD.MOV.U32 R19, RZ, RZ, RZ ;  /* 0x000000ffff130224 */ /* 0x000fe400078e00ff */
[----:B------:R-:W-:Y:S01]  /*12c0*/  @!P0 FFMA R23, R23, 1.84467440737095516160e+19, RZ ;  /* 0x5f80000017178823 */ /* 0x000fe200000000ff */
[----:B------:R-:W-:Y:S02]  /*12d0*/  @!P0 IMAD.MOV.U32 R19, RZ, RZ, -0x40 ;  /* 0xffffffc0ff138424 */ /* 0x000fe400078e00ff */
[----:B------:R-:W-:Y:S02]  /*12e0*/  @!P1 FFMA R4, R4, 1.84467440737095516160e+19, RZ ;  /* 0x5f80000004049823 */ /* 0x000fe400000000ff */
[----:B------:R-:W-:-:S07]  /*12f0*/  @!P1 VIADD R19, R19, 0x40 ;  /* 0x0000004013139836 */ /* 0x000fce0000000000 */
.L_x_24:
[----:B------:R-:W-:Y:S01]  /*1300*/  LEA R21, R5, 0xc0800000, 0x17 ;  /* 0xc080000005157811 */ /* 0x000fe200078eb8ff */
[----:B------:R-:W-:Y:S01]  /*1310*/  VIADD R22, R22, 0xffffff81 ;  /* 0xffffff8116167836 */ /* 0x000fe20000000000 */
[----:B------:R-:W-:Y:S02]  /*1320*/  BSSY.RECONVERGENT B2, `(.L_x_29) ;  /* 0x0000035000027945 */ /* 0x000fe40003800200 */
[----:B------:R-:W-:Y:S01]  /*1330*/  IADD3 R26, PT, PT, -R21, R4, RZ ;  /* 0x00000004151a7210 */ /* 0x000fe20007ffe1ff */
[C---:B------:R-:W-:Y:S01]  /*1340*/  IMAD R4, R22.reuse, -0x800000, R23 ;  /* 0xff80000016047824 */ /* 0x040fe200078e0217 */
[----:B------:R-:W-:Y:S02]  /*1350*/  IADD3 R22, PT, PT, R22, 0x7f, -R5 ;  /* 0x0000007f16167810 */ /* 0x000fe40007ffe805 */
[----:B------:R-:W0:Y:S01]  /*1360*/  MUFU.RCP R24, R26 ;  /* 0x0000001a00187308 */ /* 0x000e220000001000 */
[----:B------:R-:W-:Y:S02]  /*1370*/  FADD.FTZ R21, -R26, -RZ ;  /* 0x800000ff1a157221 */ /* 0x000fe40000010100 */
[----:B------:R-:W-:-:S02]  /*1380*/  IMAD.IADD R19, R22, 0x1, R19 ;  /* 0x0000000116137824 */ /* 0x000fc400078e0213 */
[----:B0-----:R-:W-:-:S04]  /*1390*/  FFMA R25, R24, R21, 1 ;  /* 0x3f80000018197423 */ /* 0x001fc80000000015 */
[----:B------:R-:W-:-:S04]  /*13a0*/  FFMA R23, R24, R25, R24 ;  /* 0x0000001918177223 */ /* 0x000fc80000000018 */
[----:B------:R-:W-:-:S04]  /*13b0*/  FFMA R24, R4, R23, RZ ;  /* 0x0000001704187223 */ /* 0x000fc800000000ff */
[----:B------:R-:W-:-:S04]  /*13c0*/  FFMA R25, R21, R24, R4 ;  /* 0x0000001815197223 */ /* 0x000fc80000000004 */
[----:B------:R-:W-:-:S04]  /*13d0*/  FFMA R24, R23, R25, R24 ;  /* 0x0000001917187223 */ /* 0x000fc80000000018 */
[----:B------:R-:W-:-:S04]  /*13e0*/  FFMA R21, R21, R24, R4 ;  /* 0x0000001815157223 */ /* 0x000fc80000000004 */
[----:B------:R-:W-:-:S05]  /*13f0*/  FFMA R4, R23, R21, R24 ;  /* 0x0000001517047223 */ /* 0x000fca0000000018 */
[----:B------:R-:W-:-:S04]  /*1400*/  SHF.R.U32.HI R5, RZ, 0x17, R4 ;  /* 0x00000017ff057819 */ /* 0x000fc80000011604 */
[----:B------:R-:W-:-:S05]  /*1410*/  LOP3.LUT R22, R5, 0xff, RZ, 0xc0, !PT ;  /* 0x000000ff05167812 */ /* 0x000fca00078ec0ff */
[----:B------:R-:W-:-:S05]  /*1420*/  IMAD.IADD R5, R22, 0x1, R19 ;  /* 0x0000000116057824 */ /* 0x000fca00078e0213 */
[----:B------:R-:W-:-:S04]  /*1430*/  IADD3 R22, PT, PT, R5, -0x1, RZ ;  /* 0xffffffff05167810 */ /* 0x000fc80007ffe0ff */
[----:B------:R-:W-:-:S13]  /*1440*/  ISETP.GE.U32.AND P0, PT, R22, 0xfe, PT ;  /* 0x000000fe1600780c */ /* 0x000fda0003f06070 */
[----:B------:R-:W-:Y:S05]  /*1450*/  @!P0 BRA `(.L_x_30) ;  /* 0x0000000000808947 */ /* 0x000fea0003800000 */
[----:B------:R-:W-:-:S13]  /*1460*/  ISETP.GT.AND P0, PT, R5, 0xfe, PT ;  /* 0x000000fe0500780c */ /* 0x000fda0003f04270 */
[----:B------:R-:W-:Y:S05]  /*1470*/  @P0 BRA `(.L_x_31) ;  /* 0x00000000006c0947 */ /* 0x000fea0003800000 */
[----:B------:R-:W-:-:S13]  /*1480*/  ISETP.GE.AND P0, PT, R5, 0x1, PT ;  /* 0x000000010500780c */ /* 0x000fda0003f06270 */
[----:B------:R-:W-:Y:S05]  /*1490*/  @P0 BRA `(.L_x_32) ;  /* 0x0000000000740947 */ /* 0x000fea0003800000 */
[----:B------:R-:W-:Y:S02]  /*14a0*/  ISETP.GE.AND P0, PT, R5, -0x18, PT ;  /* 0xffffffe80500780c */ /* 0x000fe40003f06270 */
[----:B------:R-:W-:-:S11]  /*14b0*/  LOP3.LUT R4, R4, 0x80000000, RZ, 0xc0, !PT ;  /* 0x8000000004047812 */ /* 0x000fd600078ec0ff */
[----:B------:R-:W-:Y:S05]  /*14c0*/  @!P0 BRA `(.L_x_32) ;  /* 0x0000000000688947 */ /* 0x000fea0003800000 */
[CCC-:B------:R-:W-:Y:S01]  /*14d0*/  FFMA.RZ R19, R23.reuse, R21.reuse, R24.reuse ;  /* 0x0000001517137223 */ /* 0x1c0fe2000000c018 */
[CCC-:B------:R-:W-:Y:S01]  /*14e0*/  FFMA.RP R22, R23.reuse, R21.reuse, R24.reuse ;  /* 0x0000001517167223 */ /* 0x1c0fe20000008018 */
[----:B------:R-:W-:Y:S01]  /*14f0*/  FFMA.RM R21, R23, R21, R24 ;  /* 0x0000001517157223 */ /* 0x000fe20000004018 */
[C---:B------:R-:W-:Y:S01]  /*1500*/  VIADD R24, R5.reuse, 0x20 ;  /* 0x0000002005187836 */ /* 0x040fe20000000000 */
[----:B------:R-:W-:Y:S02]  /*1510*/  ISETP.NE.AND P3, PT, R5, RZ, PT ;  /* 0x000000ff0500720c */ /* 0x000fe40003f65270 */
[----:B------:R-:W-:Y:S02]  /*1520*/  LOP3.LUT R19, R19, 0x7fffff, RZ, 0xc0, !PT ;  /* 0x007fffff13137812 */ /* 0x000fe400078ec0ff */
[----:B------:R-:W-:Y:S01]  /*1530*/  ISETP.NE.AND P1, PT, R5, RZ, PT ;  /* 0x000000ff0500720c */ /* 0x000fe20003f25270 */
[----:B------:R-:W-:Y:S01]  /*1540*/  IMAD.MOV R5, RZ, RZ, -R5 ;  /* 0x000000ffff057224 */ /* 0x000fe200078e0a05 */
[----:B------:R-:W-:-:S02]  /*1550*/  LOP3.LUT R19, R19, 0x800000, RZ, 0xfc, !PT ;  /* 0x0080000013137812 */ /* 0x000fc400078efcff */
[----:B------:R-:W-:Y:S02]  /*1560*/  FSETP.NEU.FTZ.AND P0, PT, R22, R21, PT ;  /* 0x000000151600720b */ /* 0x000fe40003f1d000 */
[----:B------:R-:W-:Y:S02]  /*1570*/  SHF.L.U32 R24, R19, R24, RZ ;  /* 0x0000001813187219 */ /* 0x000fe400000006ff */
[----:B------:R-:W-:Y:S02]  /*1580*/  SEL R22, R5, RZ, P3 ;  /* 0x000000ff05167207 */ /* 0x000fe40001800000 */
[----:B------:R-:W-:Y:S02]  /*1590*/  ISETP.NE.AND P1, PT, R24, RZ, P1 ;  /* 0x000000ff1800720c */ /* 0x000fe40000f25270 */
[----:B------:R-:W-:Y:S02]  /*15a0*/  SHF.R.U32.HI R22, RZ, R22, R19 ;  /* 0x00000016ff167219 */ /* 0x000fe40000011613 */
[----:B------:R-:W-:-:S02]  /*15b0*/  PLOP3.LUT P0, PT, P0, P1, PT, 0xf8, 0x8f ;  /* 0x00000000008f781c */ /* 0x000fc40000703f70 */
[----:B------:R-:W-:Y:S02]  /*15c0*/  SHF.R.U32.HI R24, RZ, 0x1, R22 ;  /* 0x00000001ff187819 */ /* 0x000fe40000011616 */
[----:B------:R-:W-:-:S04]  /*15d0*/  SEL R5, RZ, 0x1, !P0 ;  /* 0x00000001ff057807 */ /* 0x000fc80004000000 */
[----:B------:R-:W-:-:S04]  /*15e0*/  LOP3.LUT R5, R5, 0x1, R24, 0xf8, !PT ;  /* 0x0000000105057812 */ /* 0x000fc800078ef818 */
[----:B------:R-:W-:-:S05]  /*15f0*/  LOP3.LUT R5, R5, R22, RZ, 0xc0, !PT ;  /* 0x0000001605057212 */ /* 0x000fca00078ec0ff */
[----:B------:R-:W-:-:S05]  /*1600*/  IMAD.IADD R5, R24, 0x1, R5 ;  /* 0x0000000118057824 */ /* 0x000fca00078e0205 */
[----:B------:R-:W-:Y:S01]  /*1610*/  LOP3.LUT R4, R5, R4, RZ, 0xfc, !PT ;  /* 0x0000000405047212 */ /* 0x000fe200078efcff */
[----:B------:R-:W-:Y:S06]  /*1620*/  BRA `(.L_x_32) ;  /* 0x0000000000107947 */ /* 0x000fec0003800000 */
.L_x_31:
[----:B------:R-:W-:-:S04]  /*1630*/  LOP3.LUT R4, R4, 0x80000000, RZ, 0xc0, !PT ;  /* 0x8000000004047812 */ /* 0x000fc800078ec0ff */
[----:B------:R-:W-:Y:S01]  /*1640*/  LOP3.LUT R4, R4, 0x7f800000, RZ, 0xfc, !PT ;  /* 0x7f80000004047812 */ /* 0x000fe200078efcff */
[----:B------:R-:W-:Y:S06]  /*1650*/  BRA `(.L_x_32) ;  /* 0x0000000000047947 */ /* 0x000fec0003800000 */
.L_x_30:
[----:B------:R-:W-:-:S07]  /*1660*/  LEA R4, R19, R4, 0x17 ;  /* 0x0000000413047211 */ /* 0x000fce00078eb8ff */
.L_x_32:
[----:B------:R-:W-:Y:S05]  /*1670*/  BSYNC.RECONVERGENT B2 ;  /* 0x0000000000027941 */ /* 0x000fea0003800200 */
.L_x_29:
[----:B------:R-:W-:Y:S05]  /*1680*/  BRA `(.L_x_33) ;  /* 0x0000000000207947 */ /* 0x000fea0003800000 */
.L_x_28:
[----:B------:R-:W-:-:S04]  /*1690*/  LOP3.LUT R4, R4, 0x80000000, R23, 0x48, !PT ;  /* 0x8000000004047812 */ /* 0x000fc800078e4817 */
[----:B------:R-:W-:Y:S01]  /*16a0*/  LOP3.LUT R4, R4, 0x7f800000, RZ, 0xfc, !PT ;  /* 0x7f80000004047812 */ /* 0x000fe200078efcff */
[----:B------:R-:W-:Y:S06]  /*16b0*/  BRA `(.L_x_33) ;  /* 0x0000000000147947 */ /* 0x000fec0003800000 */
.L_x_27:
[----:B------:R-:W-:Y:S01]  /*16c0*/  LOP3.LUT R4, R4, 0x80000000, R23, 0x48, !PT ;  /* 0x8000000004047812 */ /* 0x000fe200078e4817 */
[----:B------:R-:W-:Y:S06]  /*16d0*/  BRA `(.L_x_33) ;  /* 0x00000000000c7947 */ /* 0x000fec0003800000 */
.L_x_26:
[----:B------:R-:W0:Y:S01]  /*16e0*/  MUFU.RSQ R4, -QNAN ;  /* 0xffc0000000047908 */ /* 0x000e220000001400 */
[----:B------:R-:W-:Y:S05]  /*16f0*/  BRA `(.L_x_33) ;  /* 0x0000000000047947 */ /* 0x000fea0003800000 */
.L_x_25:
[----:B------:R-:W-:-:S07]  /*1700*/  FADD.FTZ R4, R23, R4 ;  /* 0x0000000417047221 */ /* 0x000fce0000010000 */
.L_x_33:
[----:B------:R-:W-:Y:S05]  /*1710*/  BSYNC.RECONVERGENT B1 ;  /* 0x0000000000017941 */ /* 0x000fea0003800200 */
.L_x_23:
[----:B------:R-:W-:Y:S02]  /*1720*/  IMAD.MOV.U32 R21, RZ, RZ, 0x0 ;  /* 0x00000000ff157424 */ /* 0x000fe400078e00ff */
[----:B0-----:R-:W-:Y:S02]  /*1730*/  IMAD.MOV.U32 R19, RZ, RZ, R4 ;  /* 0x000000ffff137224 */ /* 0x001fe400078e0004 */
[----:B------:R-:W-:Y:S05]  /*1740*/  RET.REL.NODEC R20 `(_Z10nms_kernelPKfS0_PiS1_if) ;  /* 0xffffffe8142c7950 */ /* 0x000fea0003c3ffff */
.L_x_34:
[----:B------:R-:W-:-:S00]  /*1750*/  BRA `(.L_x_34) ;  /* 0xfffffffc00fc7947 */ /* 0x000fc0000383ffff */
[----:B------:R-:W-:-:S00]  /*1760*/  NOP ;  /* 0x0000000000007918 */ /* 0x000fc00000000000 */
        /* <DEDUP_REMOVED lines=9> */
.L_x_61:


//--------------------- .text._Z22preprocess_video_framePKhPfiiiiS1_S1_ --------------------------
	.section	.text._Z22preprocess_video_framePKhPfiiiiS1_S1_,"ax",@progbits
	.align	128
        .global         _Z22preprocess_video_framePKhPfiiiiS1_S1_
        .type           _Z22preprocess_video_framePKhPfiiiiS1_S1_,@function
        .size           _Z22preprocess_video_framePKhPfiiiiS1_S1_,(.L_x_62 - _Z22preprocess_video_framePKhPfiiiiS1_S1_)
        .other          _Z22preprocess_video_framePKhPfiiiiS1_S1_,@"STO_CUDA_ENTRY STV_DEFAULT"
_Z22preprocess_video_framePKhPfiiiiS1_S1_:
.text._Z22preprocess_video_framePKhPfiiiiS1_S1_:
[----:B------:R-:W-:Y:S01]  /*0000*/  LDC R1, c[0x0][0x37c] ;  /* 0x0000df00ff017b82 */ /* 0x000fe20000000800 */
[----:B------:R-:W0:Y:S07]  /*0010*/  S2R R5, SR_TID.Y ;  /* 0x0000000000057919 */ /* 0x000e2e0000002200 */
[----:B------:R-:W1:Y:S01]  /*0020*/  LDC R2, c[0x0][0x360] ;  /* 0x0000d800ff027b82 */ /* 0x000e620000000800 */
[----:B------:R-:W2:Y:S01]  /*0030*/  LDCU.64 UR6, c[0x0][0x398] ;  /* 0x00007300ff0677ac */ /* 0x000ea20008000a00 */
[----:B------:R-:W1:Y:S01]  /*0040*/  S2R R3, SR_TID.X ;  /* 0x0000000000037919 */ /* 0x000e620000002100 */
[----:B------:R-:W3:Y:S05]  /*0050*/  S2R R19, SR_CTAID.Z ;  /* 0x0000000000137919 */ /* 0x000eea0000002700 */
[----:B------:R-:W0:Y:S08]  /*0060*/  S2UR UR5, SR_CTAID.Y ;  /* 0x00000000000579c3 */ /* 0x000e300000002600 */
[----:B------:R-:W0:Y:S08]  /*0070*/  LDC R18, c[0x0][0x364] ;  /* 0x0000d900ff127b82 */ /* 0x000e300000000800 */
[----:B------:R-:W1:Y:S01]  /*0080*/  S2UR UR4, SR_CTAID.X ;  /* 0x00000000000479c3 */ /* 0x000e620000002500 */
[----:B0-----:R-:W-:-:S05]  /*0090*/  IMAD R18, R18, UR5, R5 ;  /* 0x0000000512127c24 */ /* 0x001fca000f8e0205 */
[----:B--2---:R-:W-:Y:S01]  /*00a0*/  ISETP.GE.AND P0, PT, R18, UR6, PT ;  /* 0x0000000612007c0c */ /* 0x004fe2000bf06270 */
[----:B-1----:R-:W-:-:S05]  /*00b0*/  IMAD R2, R2, UR4, R3 ;  /* 0x0000000402027c24 */ /* 0x002fca000f8e0203 */
[----:B------:R-:W-:-:S04]  /*00c0*/  ISETP.GE.OR P0, PT, R2, UR7, P0 ;  /* 0x0000000702007c0c */ /* 0x000fc80008706670 */
[----:B---3--:R-:W-:-:S13]  /*00d0*/  ISETP.GT.U32.OR P0, PT, R19, 0x1f, P0 ;  /* 0x0000001f1300780c */ /* 0x008fda0000704470 */
[----:B------:R-:W-:Y:S05]  /*00e0*/  @P0 EXIT ;  /* 0x000000000000094d */ /* 0x000fea0003800000 */
[----:B------:R-:W0:Y:S01]  /*00f0*/  LDCU UR4, c[0x0][0x394] ;  /* 0x00007280ff0477ac */ /* 0x000e220008000800 */
[----:B------:R-:W-:-:S04]  /*0100*/  I2FP.F32.S32 R3, UR7 ;  /* 0x0000000700037c45 */ /* 0x000fc80008201400 */
[----:B------:R-:W1:Y:S01]  /*0110*/  MUFU.RCP R4, R3 ;  /* 0x0000000300047308 */ /* 0x000e620000001000 */
[----:B0-----:R-:W-:-:S07]  /*0120*/  I2FP.F32.S32 R0, UR4 ;  /* 0x0000000400007c45 */ /* 0x001fce0008201400 */
[----:B------:R-:W0:Y:S01]  /*0130*/  FCHK P0, R0, R3 ;  /* 0x0000000300007302 */ /* 0x000e220000000000 */
[----:B-1----:R-:W-:-:S04]  /*0140*/  FFMA R5, -R3, R4, 1 ;  /* 0x3f80000003057423 */ /* 0x002fc80000000104 */
[----:B------:R-:W-:-:S04]  /*0150*/  FFMA R5, R4, R5, R4 ;  /* 0x0000000504057223 */ /* 0x000fc80000000004 */
[----:B------:R-:W-:-:S04]  /*0160*/  FFMA R4, R0, R5, RZ ;  /* 0x0000000500047223 */ /* 0x000fc800000000ff */
[----:B------:R-:W-:-:S04]  /*0170*/  FFMA R6, -R3, R4, R0 ;  /* 0x0000000403067223 */ /* 0x000fc80000000100 */
[----:B------:R-:W-:Y:S01]  /*0180*/  FFMA R4, R5, R6, R4 ;  /* 0x0000000605047223 */ /* 0x000fe20000000004 */
[----:B0-----:R-:W-:Y:S06]  /*0190*/  @!P0 BRA `(.L_x_35) ;  /* 0x00000000000c8947 */ /* 0x001fec0003800000 */
[----:B------:R-:W-:-:S07]  /*01a0*/  MOV R20, 0x1c0 ;  /* 0x000001c000147802 */ /* 0x000fce0000000f00 */
[----:B------:R-:W-:Y:S05]  /*01b0*/  CALL.REL.NOINC `($__internal_1_$__cuda_sm3x_div_rn_noftz_f32_slowpath) ;  /* 0x0000000c00687944 */ /* 0x000fea0003c00000 */
[----:B------:R-:W-:-:S07]  /*01c0*/  MOV R4, R3 ;  /* 0x0000000300047202 */ /* 0x000fce0000000f00 */
.L_x_35:
[----:B------:R-:W0:Y:S02]  /*01d0*/  LDCU UR4, c[0x0][0x398] ;  /* 0x00007300ff0477ac */ /* 0x000e240008000800 */
[----:B0-----:R-:W-:Y:S01]  /*01e0*/  I2FP.F32.U32 R3, UR4 ;  /* 0x0000000400037c45 */ /* 0x001fe20008201000 */
[----:B------:R-:W0:Y:S03]  /*01f0*/  LDCU UR4, c[0x0][0x390] ;  /* 0x00007200ff0477ac */ /* 0x000e260008000800 */
[----:B------:R-:W1:Y:S01]  /*0200*/  MUFU.RCP R6, R3 ;  /* 0x0000000300067308 */ /* 0x000e620000001000 */
[----:B0-----:R-:W-:Y:S01]  /*0210*/  I2FP.F32.S32 R0, UR4 ;  /* 0x0000000400007c45 */ /* 0x001fe20008201400 */
[----:B------:R-:W0:Y:S01]  /*0220*/  LDCU.64 UR4, c[0x0][0x358] ;  /* 0x00006b00ff0477ac */ /* 0x000e220008000a00 */
[----:B-1----:R-:W-:-:S05]  /*0230*/  FFMA R5, -R3, R6, 1 ;  /* 0x3f80000003057423 */ /* 0x002fca0000000106 */
[----:B------:R-:W1:Y:S01]  /*0240*/  FCHK P0, R0, R3 ;  /* 0x0000000300007302 */ /* 0x000e620000000000 */
[----:B------:R-:W-:-:S04]  /*0250*/  FFMA R5, R6, R5, R6 ;  /* 0x0000000506057223 */ /* 0x000fc80000000006 */
[----:B------:R-:W-:-:S04]  /*0260*/  FFMA R6, R0, R5, RZ ;  /* 0x0000000500067223 */ /* 0x000fc800000000ff */
[----:B------:R-:W-:-:S04]  /*0270*/  FFMA R7, -R3, R6, R0 ;  /* 0x0000000603077223 */ /* 0x000fc80000000100 */
[----:B------:R-:W-:Y:S01]  /*0280*/  FFMA R13, R5, R7, R6 ;  /* 0x00000007050d7223 */ /* 0x000fe20000000006 */
[----:B01----:R-:W-:Y:S06]  /*0290*/  @!P0 BRA `(.L_x_36) ;  /* 0x00000000000c8947 */ /* 0x003fec0003800000 */
[----:B------:R-:W-:-:S07]  /*02a0*/  MOV R20, 0x2c0 ;  /* 0x000002c000147802 */ /* 0x000fce0000000f00 */
[----:B------:R-:W-:Y:S05]  /*02b0*/  CALL.REL.NOINC `($__internal_1_$__cuda_sm3x_div_rn_noftz_f32_slowpath) ;  /* 0x0000000c00287944 */ /* 0x000fea0003c00000 */
[----:B------:R-:W-:-:S07]  /*02c0*/  IMAD.MOV.U32 R13, RZ, RZ, R3 ;  /* 0x000000ffff0d7224 */ /* 0x000fce00078e0003 */
.L_x_36:
[----:B------:R-:W-:Y:S01]  /*02d0*/  I2FP.F32.S32 R0, R2 ;  /* 0x0000000200007245 */ /* 0x000fe20000201400 */
[----:B------:R-:W0:Y:S01]  /*02e0*/  LDCU.64 UR6, c[0x0][0x380] ;  /* 0x00007000ff0677ac */ /* 0x000e220008000a00 */
[----:B------:R-:W-:-:S03]  /*02f0*/  I2FP.F32.U32 R3, R18 ;  /* 0x0000001200037245 */ /* 0x000fc60000201000 */
[----:B------:R-:W-:Y:S02]  /*0300*/  FADD R15, R0, 0.5 ;  /* 0x3f000000000f7421 */ /* 0x000fe40000000000 */
[----:B------:R-:W-:Y:S02]  /*0310*/  FADD R6, R3, 0.5 ;  /* 0x3f00000003067421 */ /* 0x000fe40000000000 */
[----:B------:R-:W-:Y:S02]  /*0320*/  FFMA R15, R15, R4, -0.5 ;  /* 0xbf0000000f0f7423 */ /* 0x000fe40000000004 */
[----:B------:R-:W-:Y:S01]  /*0330*/  FFMA R13, R6, R13, -0.5 ;  /* 0xbf000000060d7423 */ /* 0x000fe2000000000d */
[----:B------:R-:W1:Y:S01]  /*0340*/  LDC.64 R4, c[0x0][0x390] ;  /* 0x0000e400ff047b82 */ /* 0x000e620000000a00 */
[----:B------:R-:W2:Y:S08]  /*0350*/  F2I.FLOOR.NTZ R12, R15 ;  /* 0x0000000f000c7305 */ /* 0x000eb00000207100 */
[----:B------:R-:W3:Y:S01]  /*0360*/  F2I.FLOOR.NTZ R0, R13 ;  /* 0x0000000d00007305 */ /* 0x000ee20000207100 */
[----:B--2---:R-:W-:-:S05]  /*0370*/  VIMNMX R12, PT, PT, RZ, R12, !PT ;  /* 0x0000000cff0c7248 */ /* 0x004fca0007fe0100 */
[----:B------:R-:W-:Y:S01]  /*0380*/  VIADD R6, R12, 0x1 ;  /* 0x000000010c067836 */ /* 0x000fe20000000000 */
[----:B---3--:R-:W-:-:S04]  /*0390*/  VIMNMX R0, PT, PT, RZ, R0, !PT ;  /* 0x00000000ff007248 */ /* 0x008fc80007fe0100 */
[----:B-1----:R-:W-:Y:S02]  /*03a0*/  VIADDMNMX R6, R5, 0xffffffff, R6, PT ;  /* 0xffffffff05067846 */ /* 0x002fe40003800106 */
[----:B------:R-:W-:-:S04]  /*03b0*/  IADD3 R3, PT, PT, R0, 0x1, RZ ;  /* 0x0000000100037810 */ /* 0x000fc80007ffe0ff */
[----:B------:R-:W-:Y:S01]  /*03c0*/  VIADDMNMX R3, R4, 0xffffffff, R3, PT ;  /* 0xffffffff04037846 */ /* 0x000fe20003800103 */
[----:B------:R-:W-:-:S04]  /*03d0*/  IMAD R4, R0, R5, R12 ;  /* 0x0000000500047224 */ /* 0x000fc800078e020c */
[CCC-:B------:R-:W-:Y:S02]  /*03e0*/  IMAD R7, R3.reuse, R5.reuse, R6.reuse ;  /* 0x0000000503077224 */ /* 0x1c0fe400078e0206 */
[-C--:B------:R-:W-:Y:S02]  /*03f0*/  IMAD R6, R0, R5.reuse, R6 ;  /* 0x0000000500067224 */ /* 0x080fe400078e0206 */
[----:B------:R-:W-:Y:S02]  /*0400*/  IMAD R3, R3, R5, R12 ;  /* 0x0000000503037224 */ /* 0x000fe400078e020c */
[----:B------:R-:W-:Y:S02]  /*0410*/  IMAD R7, R7, 0x3, RZ ;  /* 0x0000000307077824 */ /* 0x000fe400078e02ff */
[----:B------:R-:W-:Y:S02]  /*0420*/  IMAD R5, R6, 0x3, RZ ;  /* 0x0000000306057824 */ /* 0x000fe400078e02ff */
[----:B------:R-:W-:Y:S01]  /*0430*/  IMAD R3, R3, 0x3, RZ ;  /* 0x0000000303037824 */ /* 0x000fe200078e02ff */
[----:B0-----:R-:W-:Y:S01]  /*0440*/  IADD3 R10, P3, PT, R7, UR6, RZ ;  /* 0x00000006070a7c10 */ /* 0x001fe2000ff7e0ff */
[----:B------:R-:W-:Y:S01]  /*0450*/  IMAD R9, R4, 0x3, RZ ;  /* 0x0000000304097824 */ /* 0x000fe200078e02ff */
[----:B------:R-:W-:-:S02]  /*0460*/  IADD3 R6, P1, PT, R5, UR6, RZ ;  /* 0x0000000605067c10 */ /* 0x000fc4000ff3e0ff */
[----:B------:R-:W-:Y:S02]  /*0470*/  IADD3 R4, P2, PT, R3, UR6, RZ ;  /* 0x0000000603047c10 */ /* 0x000fe4000ff5e0ff */
[----:B------:R-:W-:Y:S02]  /*0480*/  LEA.HI.X.SX32 R11, R7, UR7, 0x1, P3 ;  /* 0x00000007070b7c11 */ /* 0x000fe400098f0eff */
[----:B------:R-:W-:Y:S02]  /*0490*/  LEA.HI.X.SX32 R7, R5, UR7, 0x1, P1 ;  /* 0x0000000705077c11 */ /* 0x000fe400088f0eff */
[----:B------:R-:W-:Y:S01]  /*04a0*/  IADD3 R8, P0, PT, R9, UR6, RZ ;  /* 0x0000000609087c10 */ /* 0x000fe2000ff1e0ff */
[----:B------:R-:W2:Y:S01]  /*04b0*/  LDG.E.U8 R14, desc[UR4][R10.64+0x2] ;  /* 0x000002040a0e7981 */ /* 0x000ea2000c1e1100 */
[----:B------:R-:W-:Y:S01]  /*04c0*/  LEA.HI.X.SX32 R5, R3, UR7, 0x1, P2 ;  /* 0x0000000703057c11 */ /* 0x000fe200090f0eff */
[----:B------:R-:W0:Y:S01]  /*04d0*/  LDCU UR6, c[0x0][0x398] ;  /* 0x00007300ff0677ac */ /* 0x000e220008000800 */
[----:B------:R-:W-:Y:S01]  /*04e0*/  LEA.HI.X.SX32 R9, R9, UR7, 0x1, P0 ;  /* 0x0000000709097c11 */ /* 0x000fe200080f0eff */
[----:B------:R-:W3:Y:S04]  /*04f0*/  LDG.E.U8 R16, desc[UR4][R6.64+0x2] ;  /* 0x0000020406107981 */ /* 0x000ee8000c1e1100 */
[----:B------:R-:W4:Y:S04]  /*0500*/  LDG.E.U8 R17, desc[UR4][R4.64+0x2] ;  /* 0x0000020404117981 */ /* 0x000f28000c1e1100 */
[----:B------:R-:W5:Y:S01]  /*0510*/  LDG.E.U8 R3, desc[UR4][R8.64+0x2] ;  /* 0x0000020408037981 */ /* 0x000f62000c1e1100 */
[----:B------:R-:W-:-:S05]  /*0520*/  I2FP.F32.U32 R12, R12 ;  /* 0x0000000c000c7245 */ /* 0x000fca0000201000 */
[----:B------:R-:W-:Y:S01]  /*0530*/  FADD R15, R15, -R12 ;  /* 0x8000000c0f0f7221 */ /* 0x000fe20000000000 */
[----:B------:R-:W-:-:S05]  /*0540*/  I2FP.F32.U32 R0, R0 ;  /* 0x0000000000007245 */ /* 0x000fca0000201000 */
[----:B------:R-:W-:Y:S01]  /*0550*/  FADD R13, R13, -R0 ;  /* 0x800000000d0d7221 */ /* 0x000fe20000000000 */
[----:B------:R-:W-:Y:S01]  /*0560*/  IMAD.MOV.U32 R20, RZ, RZ, 0x437f0000 ;  /* 0x437f0000ff147424 */ /* 0x000fe200078e00ff */
[----:B------:R-:W-:Y:S01]  /*0570*/  BSSY.RECONVERGENT B0, `(.L_x_37) ;  /* 0x0000019000007945 */ /* 0x000fe20003800200 */
[----:B0-----:R-:W-:Y:S01]  /*0580*/  IMAD R19, R19, UR6, RZ ;  /* 0x0000000613137c24 */ /* 0x001fe2000f8e02ff */
[----:B--2---:R-:W-:Y:S01]  /*0590*/  I2FP.F32.U32 R12, R14 ;  /* 0x0000000e000c7245 */ /* 0x004fe20000201000 */
[----:B------:R-:W-:Y:S01]  /*05a0*/  FADD R14, -R15, 1 ;  /* 0x3f8000000f0e7421 */ /* 0x000fe20000000100 */
[----:B---3--:R-:W-:-:S03]  /*05b0*/  I2FP.F32.U32 R16, R16 ;  /* 0x0000001000107245 */ /* 0x008fc60000201000 */
[C---:B------:R-:W-:Y:S01]  /*05c0*/  FMUL R21, R15.reuse, R12 ;  /* 0x0000000c0f157220 */ /* 0x040fe20000400000 */
[----:B----4-:R-:W-:Y:S01]  /*05d0*/  I2FP.F32.U32 R17, R17 ;  /* 0x0000001100117245 */ /* 0x010fe20000201000 */
[----:B------:R-:W-:Y:S01]  /*05e0*/  FMUL R16, R15, R16 ;  /* 0x000000100f107220 */ /* 0x000fe20000400000 */
[----:B-----5:R-:W-:-:S03]  /*05f0*/  I2FP.F32.U32 R3, R3 ;  /* 0x0000000300037245 */ /* 0x020fc60000201000 */
[C---:B------:R-:W-:Y:S01]  /*0600*/  FFMA R0, R14.reuse, R17, R21 ;  /* 0x000000110e007223 */ /* 0x040fe20000000015 */
[----:B------:R-:W-:Y:S02]  /*0610*/  HFMA2 R21, -RZ, RZ, 0.9375, -7.688999176025390625e-06 ;  /* 0x3b808081ff157431 */ /* 0x000fe400000001ff */
[C---:B------:R-:W-:Y:S01]  /*0620*/  FADD R12, -R13.reuse, 1 ;  /* 0x3f8000000d0c7421 */ /* 0x040fe20000000100 */
[----:B------:R-:W-:Y:S01]  /*0630*/  FFMA R3, R14, R3, R16 ;  /* 0x000000030e037223 */ /* 0x000fe20000000010 */
[----:B------:R-:W-:-:S04]  /*0640*/  FMUL R17, R13, R0 ;  /* 0x000000000d117220 */ /* 0x000fc80000400000 */
[----:B------:R-:W-:Y:S01]  /*0650*/  FFMA R0, R12, R3, R17 ;  /* 0x000000030c007223 */ /* 0x000fe20000000011 */
[----:B------:R-:W-:-:S03]  /*0660*/  FFMA R16, R21, -R20, 1 ;  /* 0x3f80000015107423 */ /* 0x000fc60000000814 */
[----:B------:R-:W0:Y:S01]  /*0670*/  FCHK P0, R0, 255 ;  /* 0x437f000000007902 */ /* 0x000e220000000000 */
[----:B------:R-:W-:-:S04]  /*0680*/  FFMA R3, R16, R21, 0.0039215688593685626984 ;  /* 0x3b80808110037423 */ /* 0x000fc80000000015 */
[----:B------:R-:W-:-:S04]  /*0690*/  FFMA R16, R0, R3, RZ ;  /* 0x0000000300107223 */ /* 0x000fc800000000ff */
[----:B------:R-:W-:-:S04]  /*06a0*/  FFMA R17, R16, -255, R0 ;  /* 0xc37f000010117823 */ /* 0x000fc80000000000 */
[----:B------:R-:W-:Y:S01]  /*06b0*/  FFMA R3, R3, R17, R16 ;  /* 0x0000001103037223 */ /* 0x000fe20000000010 */
[----:B0-----:R-:W-:Y:S06]  /*06c0*/  @!P0 BRA `(.L_x_38) ;  /* 0x00000000000c8947 */ /* 0x001fec0003800000 */
[----:B------:R-:W-:Y:S02]  /*06d0*/  MOV R3, 0x437f0000 ;  /* 0x437f000000037802 */ /* 0x000fe40000000f00 */
[----:B------:R-:W-:-:S07]  /*06e0*/  MOV R20, 0x700 ;  /* 0x0000070000147802 */ /* 0x000fce0000000f00 */
[----:B------:R-:W-:Y:S05]  /*06f0*/  CALL.REL.NOINC `($__internal_1_$__cuda_sm3x_div_rn_noftz_f32_slowpath) ;  /* 0x0000000800187944 */ /* 0x000fea0003c00000 */
.L_x_38:
[----:B------:R-:W-:Y:S05]  /*0700*/  BSYNC.RECONVERGENT B0 ;  /* 0x0000000000007941 */ /* 0x000fea0003800200 */
.L_x_37:
[----:B------:R-:W0:Y:S08]  /*0710*/  LDC.64 R20, c[0x0][0x3a8] ;  /* 0x0000ea00ff147b82 */ /* 0x000e300000000a00 */
[----:B------:R-:W1:Y:S01]  /*0720*/  LDC.64 R16, c[0x0][0x3a0] ;  /* 0x0000e800ff107b82 */ /* 0x000e620000000a00 */
[----:B0-----:R-:W2:Y:S04]  /*0730*/  LDG.E R21, desc[UR4][R20.64] ;  /* 0x0000000414157981 */ /* 0x001ea8000c1e1900 */
[----:B-1----:R-:W3:Y:S01]  /*0740*/  LDG.E R0, desc[UR4][R16.64] ;  /* 0x0000000410007981 */ /* 0x002ee2000c1e1900 */
[----:B------:R-:W-:Y:S01]  /*0750*/  BSSY.RECONVERGENT B0, `(.L_x_39) ;  /* 0x000000d000007945 */ /* 0x000fe20003800200 */
[----:B--2---:R-:W0:Y:S01]  /*0760*/  MUFU.RCP R22, R21 ;  /* 0x0000001500167308 */ /* 0x004e220000001000 */
[----:B---3--:R-:W-:-:S07]  /*0770*/  FADD R0, -R0, R3 ;  /* 0x0000000300007221 */ /* 0x008fce0000000100 */
[----:B------:R-:W1:Y:S01]  /*0780*/  FCHK P0, R0, R21 ;  /* 0x0000001500007302 */ /* 0x000e620000000000 */
[----:B0-----:R-:W-:-:S04]  /*0790*/  FFMA R23, -R21, R22, 1 ;  /* 0x3f80000015177423 */ /* 0x001fc80000000116 */
[----:B------:R-:W-:-:S04]  /*07a0*/  FFMA R23, R22, R23, R22 ;  /* 0x0000001716177223 */ /* 0x000fc80000000016 */
[----:B------:R-:W-:-:S04]  /*07b0*/  FFMA R22, R0, R23, RZ ;  /* 0x0000001700167223 */ /* 0x000fc800000000ff */
[----:B------:R-:W-:-:S04]  /*07c0*/  FFMA R3, -R21, R22, R0 ;  /* 0x0000001615037223 */ /* 0x000fc80000000100 */
[----:B------:R-:W-:Y:S01]  /*07d0*/  FFMA R3, R23, R3, R22 ;  /* 0x0000000317037223 */ /* 0x000fe20000000016 */
[----:B-1----:R-:W-:Y:S06]  /*07e0*/  @!P0 BRA `(.L_x_40) ;  /* 0x00000000000c8947 */ /* 0x002fec0003800000 */
[----:B------:R-:W-:Y:S01]  /*07f0*/  IMAD.MOV.U32 R3, RZ, RZ, R21 ;  /* 0x000000ffff037224 */ /* 0x000fe200078e0015 */
[----:B------:R-:W-:-:S07]  /*0800*/  MOV R20, 0x820 ;  /* 0x0000082000147802 */ /* 0x000fce0000000f00 */
[----:B------:R-:W-:Y:S05]  /*0810*/  CALL.REL.NOINC `($__internal_1_$__cuda_sm3x_div_rn_noftz_f32_slowpath) ;  /* 0x0000000400d07944 */ /* 0x000fea0003c00000 */
.L_x_40:
[----:B------:R-:W-:Y:S05]  /*0820*/  BSYNC.RECONVERGENT B0 ;  /* 0x0000000000007941 */ /* 0x000fea0003800200 */
.L_x_39:
[----:B------:R-:W0:Y:S01]  /*0830*/  LDC.64 R16, c[0x0][0x388] ;  /* 0x0000e200ff107b82 */ /* 0x000e220000000a00 */
[----:B------:R-:W1:Y:S01]  /*0840*/  LDCU UR6, c[0x0][0x39c] ;  /* 0x00007380ff0677ac */ /* 0x000e620008000800 */
[----:B------:R-:W-:-:S04]  /*0850*/  IMAD R19, R19, 0x3, R18 ;  /* 0x0000000313137824 */ /* 0x000fc800078e0212 */
[----:B-1----:R-:W-:-:S04]  /*0860*/  IMAD R21, R19, UR6, R2 ;  /* 0x0000000613157c24 */ /* 0x002fc8000f8e0202 */
[----:B0-----:R-:W-:-:S05]  /*0870*/  IMAD.WIDE R16, R21, 0x4, R16 ;  /* 0x0000000415107825 */ /* 0x001fca00078e0210 */
[----:B------:R0:W-:Y:S04]  /*0880*/  STG.E desc[UR4][R16.64], R3 ;  /* 0x0000000310007986 */ /* 0x0001e8000c101904 */
[----:B------:R-:W2:Y:S04]  /*0890*/  LDG.E.U8 R21, desc[UR4][R10.64+0x1] ;  /* 0x000001040a157981 */ /* 0x000ea8000c1e1100 */
[----:B------:R-:W3:Y:S04]  /*08a0*/  LDG.E.U8 R18, desc[UR4][R6.64+0x1] ;  /* 0x0000010406127981 */ /* 0x000ee8000c1e1100 */
[----:B------:R-:W4:Y:S04]  /*08b0*/  LDG.E.U8 R20, desc[UR4][R4.64+0x1] ;  /* 0x0000010404147981 */ /* 0x000f28000c1e1100 */
[----:B------:R-:W5:Y:S01]  /*08c0*/  LDG.E.U8 R0, desc[UR4][R8.64+0x1] ;  /* 0x0000010408007981 */ /* 0x000f62000c1e1100 */
[----:B------:R-:W-:Y:S01]  /*08d0*/  BSSY.RECONVERGENT B0, `(.L_x_41) ;  /* 0x0000019000007945 */ /* 0x000fe20003800200 */
[----:B--2---:R-:W-:-:S02]  /*08e0*/  I2FP.F32.U32 R22, R21 ;  /* 0x0000001500167245 */ /* 0x004fc40000201000 */
[----:B---3--:R-:W-:-:S03]  /*08f0*/  I2FP.F32.U32 R18, R18 ;  /* 0x0000001200127245 */ /* 0x008fc60000201000 */
[C---:B------:R-:W-:Y:S01]  /*0900*/  FMUL R23, R15.reuse, R22 ;  /* 0x000000160f177220 */ /* 0x040fe20000400000 */
[----:B----4-:R-:W-:Y:S01]  /*0910*/  I2FP.F32.U32 R21, R20 ;  /* 0x0000001400157245 */ /* 0x010fe20000201000 */
[----:B0-----:R-:W-:Y:S01]  /*0920*/  FMUL R17, R15, R18 ;  /* 0x000000120f117220 */ /* 0x001fe20000400000 */
[----:B-----5:R-:W-:-:S03]  /*0930*/  I2FP.F32.U32 R3, R0 ;  /* 0x0000000000037245 */ /* 0x020fc60000201000 */
[C---:B------:R-:W-:Y:S01]  /*0940*/  FFMA R20, R14.reuse, R21, R23 ;  /* 0x000000150e147223 */ /* 0x040fe20000000017 */
[----:B------:R-:W-:Y:S02]  /*0950*/  HFMA2 R21, -RZ, RZ, 0.9375, -7.688999176025390625e-06 ;  /* 0x3b808081ff157431 */ /* 0x000fe400000001ff */
[----:B------:R-:W-:Y:S01]  /*0960*/  FFMA R3, R14, R3, R17 ;  /* 0x000000030e037223 */ /* 0x000fe20000000011 */
[----:B------:R-:W-:Y:S01]  /*0970*/  FMUL R17, R13, R20 ;  /* 0x000000140d117220 */ /* 0x000fe20000400000 */
[----:B------:R-:W-:-:S03]  /*0980*/  IMAD.MOV.U32 R0, RZ, RZ, 0x437f0000 ;  /* 0x437f0000ff007424 */ /* 0x000fc600078e00ff */
        /* <DEDUP_REMOVED lines=8> */
[----:B------:R-:W-:Y:S02]  /*0a10*/  MOV R0, R18 ;  /* 0x0000001200007202 */ /* 0x000fe40000000f00 */
[----:B------:R-:W-:Y:S02]  /*0a20*/  MOV R3, 0x437f0000 ;  /* 0x437f000000037802 */ /* 0x000fe40000000f00 */
[----:B------:R-:W-:-:S07]  /*0a30*/  MOV R20, 0xa50 ;  /* 0x00000a5000147802 */ /* 0x000fce0000000f00 */
[----:B------:R-:W-:Y:S05]  /*0a40*/  CALL.REL.NOINC `($__internal_1_$__cuda_sm3x_div_rn_noftz_f32_slowpath) ;  /* 0x0000000400447944 */ /* 0x000fea0003c00000 */
[----:B------:R-:W-:-:S07]  /*0a50*/  IMAD.MOV.U32 R0, RZ, RZ, R3 ;  /* 0x000000ffff007224 */ /* 0x000fce00078e0003 */
.L_x_42:
[----:B------:R-:W-:Y:S05]  /*0a60*/  BSYNC.RECONVERGENT B0 ;  /* 0x0000000000007941 */ /* 0x000fea0003800200 */
.L_x_41:
        /* <DEDUP_REMOVED lines=14> */
[----:B------:R-:W-:-:S07]  /*0b50*/  MOV R20, 0xb70 ;  /* 0x00000b7000147802 */ /* 0x000fce0000000f00 */
[----:B------:R-:W-:Y:S05]  /*0b60*/  CALL.REL.NOINC `($__internal_1_$__cuda_sm3x_div_rn_noftz_f32_slowpath) ;  /* 0x0000000000fc7944 */ /* 0x000fea0003c00000 */
[----:B------:R-:W-:-:S07]  /*0b70*/  MOV R23, R3 ;  /* 0x0000000300177202 */ /* 0x000fce0000000f00 */
.L_x_44:
[----:B------:R-:W-:Y:S05]  /*0b80*/  BSYNC.RECONVERGENT B0 ;  /* 0x0000000000007941 */ /* 0x000fea0003800200 */
.L_x_43:
[----:B------:R-:W0:Y:S01]  /*0b90*/  LDCU.64 UR6, c[0x0][0x398] ;  /* 0x00007300ff0677ac */ /* 0x000e220008000a00 */
[----:B------:R-:W1:Y:S01]  /*0ba0*/  LDC.64 R16, c[0x0][0x388] ;  /* 0x0000e200ff107b82 */ /* 0x000e620000000a00 */
[----:B0-----:R-:W-:-:S05]  /*0bb0*/  IADD3 R19, PT, PT, R19, UR6, RZ ;  /* 0x0000000613137c10 */ /* 0x001fca000fffe0ff */
[----:B------:R-:W-:-:S04]  /*0bc0*/  IMAD R3, R19, UR7, R2 ;  /* 0x0000000713037c24 */ /* 0x000fc8000f8e0202 */
[----:B-1----:R-:W-:-:S05]  /*0bd0*/  IMAD.WIDE R16, R3, 0x4, R16 ;  /* 0x0000000403107825 */ /* 0x002fca00078e0210 */
[----:B------:R0:W-:Y:S04]  /*0be0*/  STG.E desc[UR4][R16.64], R23 ;  /* 0x0000001710007986 */ /* 0x0001e8000c101904 */
[----:B------:R-:W2:Y:S04]  /*0bf0*/  LDG.E.U8 R10, desc[UR4][R10.64] ;  /* 0x000000040a0a7981 */ /* 0x000ea8000c1e1100 */
[----:B------:R1:W3:Y:S04]  /*0c00*/  LDG.E.U8 R6, desc[UR4][R6.64] ;  /* 0x0000000406067981 */ /* 0x0002e8000c1e1100 */
[----:B------:R-:W4:Y:S04]  /*0c10*/  LDG.E.U8 R4, desc[UR4][R4.64] ;  /* 0x0000000404047981 */ /* 0x000f28000c1e1100 */
[----:B------:R-:W5:Y:S01]  /*0c20*/  LDG.E.U8 R8, desc[UR4][R8.64] ;  /* 0x0000000408087981 */ /* 0x000f62000c1e1100 */
[----:B------:R-:W-:Y:S01]  /*0c30*/  BSSY.RECONVERGENT B0, `(.L_x_45) ;  /* 0x0000019000007945 */ /* 0x000fe20003800200 */
[----:B-1----:R-:W-:Y:S01]  /*0c40*/  HFMA2 R7, -RZ, RZ, 3.748046875, 0 ;  /* 0x437f0000ff077431 */ /* 0x002fe200000001ff */
[----:B--2---:R-:W-:Y:S01]  /*0c50*/  I2FP.F32.U32 R18, R10 ;  /* 0x0000000a00127245 */ /* 0x004fe20000201000 */
[----:B------:R-:W-:Y:S01]  /*0c60*/  IMAD.MOV.U32 R10, RZ, RZ, 0x3b808081 ;  /* 0x3b808081ff0a7424 */ /* 0x000fe200078e00ff */
[----:B---3--:R-:W-:-:S03]  /*0c70*/  I2FP.F32.U32 R0, R6 ;  /* 0x0000000600007245 */ /* 0x008fc60000201000 */
[C---:B------:R-:W-:Y:S01]  /*0c80*/  FMUL R25, R15.reuse, R18 ;  /* 0x000000120f197220 */ /* 0x040fe20000400000 */
[----:B------:R-:W-:Y:S01]  /*0c90*/  FFMA R7, R10, -R7, 1 ;  /* 0x3f8000000a077423 */ /* 0x000fe20000000807 */
[----:B----4-:R-:W-:Y:S01]  /*0ca0*/  I2FP.F32.U32 R21, R4 ;  /* 0x0000000400157245 */ /* 0x010fe20000201000 */
[----:B------:R-:W-:Y:S01]  /*0cb0*/  FMUL R0, R15, R0 ;  /* 0x000000000f007220 */ /* 0x000fe20000400000 */
[----:B-----5:R-:W-:-:S03]  /*0cc0*/  I2FP.F32.U32 R3, R8 ;  /* 0x0000000800037245 */ /* 0x020fc60000201000 */
[C---:B0-----:R-:W-:Y:S02]  /*0cd0*/  FFMA R16, R14.reuse, R21, R25 ;  /* 0x000000150e107223 */ /* 0x041fe40000000019 */
[----:B------:R-:W-:Y:S02]  /*0ce0*/  FFMA R3, R14, R3, R0 ;  /* 0x000000030e037223 */ /* 0x000fe40000000000 */
[----:B------:R-:W-:Y:S01]  /*0cf0*/  FMUL R13, R13, R16 ;  /* 0x000000100d0d7220 */ /* 0x000fe20000400000 */
[----:B------:R-:W-:-:S03]  /*0d00*/  FFMA R0, R7, R10, 0.0039215688593685626984 ;  /* 0x3b80808107007423 */ /* 0x000fc6000000000a */
[----:B------:R-:W-:-:S04]  /*0d10*/  FFMA R12, R12, R3, R13 ;  /* 0x000000030c0c7223 */ /* 0x000fc8000000000d */
[----:B------:R-:W0:Y:S01]  /*0d20*/  FCHK P0, R12, 255 ;  /* 0x437f00000c007902 */ /* 0x000e220000000000 */
[----:B------:R-:W-:-:S04]  /*0d30*/  FFMA R3, R0, R12, RZ ;  /* 0x0000000c00037223 */ /* 0x000fc800000000ff */
[----:B------:R-:W-:-:S04]  /*0d40*/  FFMA R4, R3, -255, R12 ;  /* 0xc37f000003047823 */ /* 0x000fc8000000000c */
[----:B------:R-:W-:Y:S01]  /*0d50*/  FFMA R0, R0, R4, R3 ;  /* 0x0000000400007223 */ /* 0x000fe20000000003 */
[----:B0-----:R-:W-:Y:S06]  /*0d60*/  @!P0 BRA `(.L_x_46) ;  /* 0x0000000000148947 */ /* 0x001fec0003800000 */
[----:B------:R-:W-:Y:S01]  /*0d70*/  MOV R0, R12 ;  /* 0x0000000c00007202 */ /* 0x000fe20000000f00 */
[----:B------:R-:W-:Y:S01]  /*0d80*/  IMAD.MOV.U32 R3, RZ, RZ, 0x437f0000 ;  /* 0x437f0000ff037424 */ /* 0x000fe200078e00ff */
[----:B------:R-:W-:-:S07]  /*0d90*/  MOV R20, 0xdb0 ;  /* 0x00000db000147802 */ /* 0x000fce0000000f00 */
[----:B------:R-:W-:Y:S05]  /*0da0*/  CALL.REL.NOINC `($__internal_1_$__cuda_sm3x_div_rn_noftz_f32_slowpath) ;  /* 0x00000000006c7944 */ /* 0x000fea0003c00000 */
[----:B------:R-:W-:-:S07]  /*0db0*/  MOV R0, R3 ;  /* 0x0000000300007202 */ /* 0x000fce0000000f00 */
.L_x_46:
[----:B------:R-:W-:Y:S05]  /*0dc0*/  BSYNC.RECONVERGENT B0 ;  /* 0x0000000000007941 */ /* 0x000fea0003800200 */
.L_x_45:
        /* <DEDUP_REMOVED lines=17> */
.L_x_48:
[----:B------:R-:W-:Y:S05]  /*0ee0*/  BSYNC.RECONVERGENT B0 ;  /* 0x0000000000007941 */ /* 0x000fea0003800200 */
.L_x_47:
[----:B------:R-:W0:Y:S01]  /*0ef0*/  LDCU.64 UR6, c[0x0][0x398] ;  /* 0x00007300ff0677ac */ /* 0x000e220008000a00 */
[----:B------:R-:W1:Y:S01]  /*0f00*/  LDC.64 R4, c[0x0][0x388] ;  /* 0x0000e200ff047b82 */ /* 0x000e620000000a00 */
[----:B0-----:R-:W-:-:S04]  /*0f10*/  VIADD R19, R19, UR6 ;  /* 0x0000000613137c36 */ /* 0x001fc80008000000 */
[----:B------:R-:W-:-:S04]  /*0f20*/  IMAD R3, R19, UR7, R2 ;  /* 0x0000000713037c24 */ /* 0x000fc8000f8e0202 */
[----:B-1----:R-:W-:-:S05]  /*0f30*/  IMAD.WIDE R2, R3, 0x4, R4 ;  /* 0x0000000403027825 */ /* 0x002fca00078e0204 */
[----:B------:R-:W-:Y:S01]  /*0f40*/  STG.E desc[UR4][R2.64], R9 ;  /* 0x0000000902007986 */ /* 0x000fe2000c101904 */
[----:B------:R-:W-:Y:S05]  /*0f50*/  EXIT ;  /* 0x000000000000794d */ /* 0x000fea0003800000 */
        .weak           $__internal_1_$__cuda_sm3x_div_rn_noftz_f32_slowpath
        .type           $__internal_1_$__cuda_sm3x_div_rn_noftz_f32_slowpath,@function
        .size           $__internal_1_$__cuda_sm3x_div_rn_noftz_f32_slowpath,(.L_x_62 - $__internal_1_$__cuda_sm3x_div_rn_noftz_f32_slowpath)
$__internal_1_$__cuda_sm3x_div_rn_noftz_f32_slowpath:
[----:B------:R-:W-:Y:S01]  /*0f60*/  SHF.R.U32.HI R16, RZ, 0x17, R3 ;  /* 0x00000017ff107819 */ /* 0x000fe20000011603 */
[----:B------:R-:W-:Y:S01]  /*0f70*/  BSSY.RECONVERGENT B1, `(.L_x_49) ;  /* 0x0000062000017945 */ /* 0x000fe20003800200 */
[----:B------:R-:W-:Y:S02]  /*0f80*/  SHF.R.U32.HI R21, RZ, 0x17, R0 ;  /* 0x00000017ff157819 */ /* 0x000fe40000011600 */
[----:B------:R-:W-:Y:S02]  /*0f90*/  LOP3.LUT R16, R16, 0xff, RZ, 0xc0, !PT ;  /* 0x000000ff10107812 */ /* 0x000fe400078ec0ff */
[----:B------:R-:W-:Y:S02]  /*0fa0*/  LOP3.LUT R21, R21, 0xff, RZ, 0xc0, !PT ;  /* 0x000000ff15157812 */ /* 0x000fe400078ec0ff */
[----:B------:R-:W-:Y:S02]  /*0fb0*/  IADD3 R23, PT, PT, R16, -0x1, RZ ;  /* 0xffffffff10177810 */ /* 0x000fe40007ffe0ff */
[----:B------:R-:W-:-:S02]  /*0fc0*/  IADD3 R22, PT, PT, R21, -0x1, RZ ;  /* 0xffffffff15167810 */ /* 0x000fc40007ffe0ff */
[----:B------:R-:W-:-:S04]  /*0fd0*/  ISETP.GT.U32.AND P0, PT, R23, 0xfd, PT ;  /* 0x000000fd1700780c */ /* 0x000fc80003f04070 */
[----:B------:R-:W-:-:S13]  /*0fe0*/  ISETP.GT.U32.OR P0, PT, R22, 0xfd, P0 ;  /* 0x000000fd1600780c */ /* 0x000fda0000704470 */
[----:B------:R-:W-:Y:S01]  /*0ff0*/  @!P0 IMAD.MOV.U32 R17, RZ, RZ, RZ ;  /* 0x000000ffff118224 */ /* 0x000fe200078e00ff */
        /* <DEDUP_REMOVED lines=19> */
[----:B------:R-:W-:Y:S01]  /*1130*/  @P0 MOV R17, RZ ;  /* 0x000000ff00110202 */ /* 0x000fe20000000f00 */
[----:B------:R-:W-:Y:S01]  /*1140*/  @!P0 FFMA R0, R0, 1.84467440737095516160e+19, RZ ;  /* 0x5f80000000008823 */ /* 0x000fe200000000ff */
[----:B------:R-:W-:Y:S01]  /*1150*/  @!P0 MOV R17, 0xffffffc0 ;  /* 0xffffffc000118802 */ /* 0x000fe20000000f00 */
[----:B------:R-:W-:-:S04]  /*1160*/  @!P1 FFMA R3, R3, 1.84467440737095516160e+19, RZ ;  /* 0x5f80000003039823 */ /* 0x000fc800000000ff */
[----:B------:R-:W-:-:S07]  /*1170*/  @!P1 VIADD R17, R17, 0x40 ;  /* 0x0000004011119836 */ /* 0x000fce0000000000 */
.L_x_50:
[----:B------:R-:W-:Y:S01]  /*1180*/  LEA R22, R16, 0xc0800000, 0x17 ;  /* 0xc080000010167811 */ /* 0x000fe200078eb8ff */
[----:B------:R-:W-:Y:S01]  /*1190*/  BSSY.RECONVERGENT B2, `(.L_x_55) ;  /* 0x0000036000027945 */ /* 0x000fe20003800200 */
[----:B------:R-:W-:Y:S02]  /*11a0*/  IADD3 R21, PT, PT, R21, -0x7f, RZ ;  /* 0xffffff8115157810 */ /* 0x000fe40007ffe0ff */
[----:B------:R-:W-:-:S03]  /*11b0*/  IADD3 R24, PT, PT, -R22, R3, RZ ;  /* 0x0000000316187210 */ /* 0x000fc60007ffe1ff */
[C---:B------:R-:W-:Y:S01]  /*11c0*/  IMAD R0, R21.reuse, -0x800000, R0 ;  /* 0xff80000015007824 */ /* 0x040fe200078e0200 */
[----:B------:R0:W1:Y:S01]  /*11d0*/  MUFU.RCP R22, R24 ;  /* 0x0000001800167308 */ /* 0x0000620000001000 */
[----:B------:R-:W-:Y:S01]  /*11e0*/  FADD.FTZ R3, -R24, -RZ ;  /* 0x800000ff18037221 */ /* 0x000fe20000010100 */
[----:B0-----:R-:W-:-:S05]  /*11f0*/  IADD3 R24, PT, PT, R21, 0x7f, -R16 ;  /* 0x0000007f15187810 */ /* 0x001fca0007ffe810 */
[----:B------:R-:W-:Y:S02]  /*1200*/  IMAD.IADD R24, R24, 0x1, R17 ;  /* 0x0000000118187824 */ /* 0x000fe400078e0211 */
[----:B-1----:R-:W-:-:S04]  /*1210*/  FFMA R23, R22, R3, 1 ;  /* 0x3f80000016177423 */ /* 0x002fc80000000003 */
[----:B------:R-:W-:-:S04]  /*1220*/  FFMA R22, R22, R23, R22 ;  /* 0x0000001716167223 */ /* 0x000fc80000000016 */
[----:B------:R-:W-:-:S04]  /*1230*/  FFMA R23, R0, R22, RZ ;  /* 0x0000001600177223 */ /* 0x000fc800000000ff */
[----:B------:R-:W-:-:S04]  /*1240*/  FFMA R25, R3, R23, R0 ;  /* 0x0000001703197223 */ /* 0x000fc80000000000 */
[----:B------:R-:W-:-:S04]  /*1250*/  FFMA R23, R22, R25, R23 ;  /* 0x0000001916177223 */ /* 0x000fc80000000017 */
[----:B------:R-:W-:-:S04]  /*1260*/  FFMA R0, R3, R23, R0 ;  /* 0x0000001703007223 */ /* 0x000fc80000000000 */
[----:B------:R-:W-:-:S05]  /*1270*/  FFMA R3, R22, R0, R23 ;  /* 0x0000000016037223 */ /* 0x000fca0000000017 */
[----:B------:R-:W-:-:S04]  /*1280*/  SHF.R.U32.HI R16, RZ, 0x17, R3 ;  /* 0x00000017ff107819 */ /* 0x000fc80000011603 */
[----:B------:R-:W-:-:S04]  /*1290*/  LOP3.LUT R16, R16, 0xff, RZ, 0xc0, !PT ;  /* 0x000000ff10107812 */ /* 0x000fc800078ec0ff */
[----:B------:R-:W-:-:S04]  /*12a0*/  IADD3 R16, PT, PT, R16, R24, RZ ;  /* 0x0000001810107210 */ /* 0x000fc80007ffe0ff */
        /* <DEDUP_REMOVED lines=10> */
[-CC-:B------:R-:W-:Y:S01]  /*1350*/  FFMA.RZ R17, R22, R0.reuse, R23.reuse ;  /* 0x0000000016117223 */ /* 0x180fe2000000c017 */
[C---:B------:R-:W-:Y:S02]  /*1360*/  ISETP.NE.AND P2, PT, R16.reuse, RZ, PT ;  /* 0x000000ff1000720c */ /* 0x040fe40003f45270 */
[----:B------:R-:W-:Y:S02]  /*1370*/  ISETP.NE.AND P1, PT, R16, RZ, PT ;  /* 0x000000ff1000720c */ /* 0x000fe40003f25270 */
[----:B------:R-:W-:Y:S01]  /*1380*/  LOP3.LUT R21, R17, 0x7fffff, RZ, 0xc0, !PT ;  /* 0x007fffff11157812 */ /* 0x000fe200078ec0ff */
[CCC-:B------:R-:W-:Y:S01]  /*1390*/  FFMA.RP R17, R22.reuse, R0.reuse, R23.reuse ;  /* 0x0000000016117223 */ /* 0x1c0fe20000008017 */
[----:B------:R-:W-:Y:S01]  /*13a0*/  FFMA.RM R0, R22, R0, R23 ;  /* 0x0000000016007223 */ /* 0x000fe20000004017 */
[C---:B------:R-:W-:Y:S01]  /*13b0*/  VIADD R22, R16.reuse, 0x20 ;  /* 0x0000002010167836 */ /* 0x040fe20000000000 */
[----:B------:R-:W-:Y:S02]  /*13c0*/  LOP3.LUT R21, R21, 0x800000, RZ, 0xfc, !PT ;  /* 0x0080000015157812 */ /* 0x000fe400078efcff */
[----:B------:R-:W-:-:S02]  /*13d0*/  IADD3 R16, PT, PT, -R16, RZ, RZ ;  /* 0x000000ff10107210 */ /* 0x000fc40007ffe1ff */
[----:B------:R-:W-:Y:S02]  /*13e0*/  SHF.L.U32 R22, R21, R22, RZ ;  /* 0x0000001615167219 */ /* 0x000fe400000006ff */
[----:B------:R-:W-:Y:S02]  /*13f0*/  FSETP.NEU.FTZ.AND P0, PT, R17, R0, PT ;  /* 0x000000001100720b */ /* 0x000fe40003f1d000 */
[----:B------:R-:W-:Y:S02]  /*1400*/  SEL R0, R16, RZ, P2 ;  /* 0x000000ff10007207 */ /* 0x000fe40001000000 */
[----:B------:R-:W-:Y:S02]  /*1410*/  ISETP.NE.AND P1, PT, R22, RZ, P1 ;  /* 0x000000ff1600720c */ /* 0x000fe40000f25270 */
[----:B------:R-:W-:Y:S02]  /*1420*/  SHF.R.U32.HI R0, RZ, R0, R21 ;  /* 0x00000000ff007219 */ /* 0x000fe40000011615 */
[----:B------:R-:W-:-:S02]  /*1430*/  PLOP3.LUT P0, PT, P0, P1, PT, 0xf8, 0x8f ;  /* 0x00000000008f781c */ /* 0x000fc40000703f70 */
[----:B------:R-:W-:Y:S02]  /*1440*/  SHF.R.U32.HI R17, RZ, 0x1, R0 ;  /* 0x00000001ff117819 */ /* 0x000fe40000011600 */
[----:B------:R-:W-:-:S04]  /*1450*/  SEL R16, RZ, 0x1, !P0 ;  /* 0x00000001ff107807 */ /* 0x000fc80004000000 */
[----:B------:R-:W-:-:S04]  /*1460*/  LOP3.LUT R21, R16, 0x1, R17, 0xf8, !PT ;  /* 0x0000000110157812 */ /* 0x000fc800078ef811 */
[----:B------:R-:W-:-:S04]  /*1470*/  LOP3.LUT R0, R21, R0, RZ, 0xc0, !PT ;  /* 0x0000000015007212 */ /* 0x000fc800078ec0ff */
[----:B------:R-:W-:-:S04]  /*1480*/  IADD3 R0, PT, PT, R17, R0, RZ ;  /* 0x0000000011007210 */ /* 0x000fc80007ffe0ff */
[----:B------:R-:W-:Y:S01]  /*1490*/  LOP3.LUT R3, R0, R3, RZ, 0xfc, !PT ;  /* 0x0000000300037212 */ /* 0x000fe200078efcff */
[----:B------:R-:W-:Y:S06]  /*14a0*/  BRA `(.L_x_58) ;  /* 0x0000000000107947 */ /* 0x000fec0003800000 */
.L_x_57:
[----:B------:R-:W-:-:S04]  /*14b0*/  LOP3.LUT R3, R3, 0x80000000, RZ, 0xc0, !PT ;  /* 0x8000000003037812 */ /* 0x000fc800078ec0ff */
[----:B------:R-:W-:Y:S01]  /*14c0*/  LOP3.LUT R3, R3, 0x7f800000, RZ, 0xfc, !PT ;  /* 0x7f80000003037812 */ /* 0x000fe200078efcff */
[----:B------:R-:W-:Y:S06]  /*14d0*/  BRA `(.L_x_58) ;  /* 0x0000000000047947 */ /* 0x000fec0003800000 */
.L_x_56:
[----:B------:R-:W-:-:S07]  /*14e0*/  IMAD R3, R24, 0x800000, R3 ;  /* 0x0080000018037824 */ /* 0x000fce00078e0203 */
.L_x_58:
[----:B------:R-:W-:Y:S05]  /*14f0*/  BSYNC.RECONVERGENT B2 ;  /* 0x0000000000027941 */ /* 0x000fea0003800200 */
.L_x_55:
[----:B------:R-:W-:Y:S05]  /*1500*/  BRA `(.L_x_59) ;  /* 0x0000000000207947 */ /* 0x000fea0003800000 */
.L_x_54:
[----:B------:R-:W-:-:S04]  /*1510*/  LOP3.LUT R3, R3, 0x80000000, R0, 0x48, !PT ;  /* 0x8000000003037812 */ /* 0x000fc800078e4800 */
[----:B------:R-:W-:Y:S01]  /*1520*/  LOP3.LUT R3, R3, 0x7f800000, RZ, 0xfc, !PT ;  /* 0x7f80000003037812 */ /* 0x000fe200078efcff */
[----:B------:R-:W-:Y:S06]  /*1530*/  BRA `(.L_x_59) ;  /* 0x0000000000147947 */ /* 0x000fec0003800000 */
.L_x_53:
[----:B------:R-:W-:Y:S01]  /*1540*/  LOP3.LUT R3, R3, 0x80000000, R0, 0x48, !PT ;  /* 0x8000000003037812 */ /* 0x000fe200078e4800 */
[----:B------:R-:W-:Y:S06]  /*1550*/  BRA `(.L_x_59) ;  /* 0x00000000000c7947 */ /* 0x000fec0003800000 */
.L_x_52:
[----:B------:R-:W0:Y:S01]  /*1560*/  MUFU.RSQ R3, -QNAN ;  /* 0xffc0000000037908 */ /* 0x000e220000001400 */
[----:B------:R-:W-:Y:S05]  /*1570*/  BRA `(.L_x_59) ;  /* 0x0000000000047947 */ /* 0x000fea0003800000 */
.L_x_51:
[----:B------:R-:W-:-:S07]  /*1580*/  FADD.FTZ R3, R0, R3 ;  /* 0x0000000300037221 */ /* 0x000fce0000010000 */
.L_x_59:
[----:B------:R-:W-:Y:S05]  /*1590*/  BSYNC.RECONVERGENT B1 ;  /* 0x0000000000017941 */ /* 0x000fea0003800200 */
.L_x_49:
[----:B------:R-:W-:Y:S01]  /*15a0*/  HFMA2 R17, -RZ, RZ, 0, 0 ;  /* 0x00000000ff117431 */ /* 0x000fe200000001ff */
[----:B------:R-:W-:-:S04]  /*15b0*/  MOV R16, R20 ;  /* 0x0000001400107202 */ /* 0x000fc80000000f00 */
[----:B0-----:R-:W-:Y:S05]  /*15c0*/  RET.REL.NODEC R16 `(_Z22preprocess_video_framePKhPfiiiiS1_S1_) ;  /* 0xffffffe8108c7950 */ /* 0x001fea0003c3ffff */
.L_x_60:
        /* <DEDUP_REMOVED lines=11> */
.L_x_62:


//--------------------- .nv.shared._Z10nms_kernelPKfS0_PiS1_if --------------------------
	.section	.nv.shared._Z10nms_kernelPKfS0_PiS1_if,"aw",@nobits
	.sectionflags	@""
	.align	4
.nv.shared._Z10nms_kernelPKfS0_PiS1_if:
	.zero		1280


//--------------------- .nv.shared.reserved.0     --------------------------
	.section	.nv.shared.reserved.0,"aw",@nobits
	.weak		__nv_reservedSMEM_offset_0_alias
	.size		__nv_reservedSMEM_offset_0_alias, 0, 64
	.other		__nv_reservedSMEM_offset_0_alias,@"STO_CUDA_RESERVED_SHARED STV_DEFAULT"
__nv_reservedSMEM_offset_0_alias:
	.zero		0
	.zero		64


//--------------------- .nv.constant0._Z10nms_kernelPKfS0_PiS1_if --------------------------
	.section	.nv.constant0._Z10nms_kernelPKfS0_PiS1_if,"a",@progbits
	.sectionflags	@""
	.align	4
.nv.constant0._Z10nms_kernelPKfS0_PiS1_if:
	.zero		936


//--------------------- .nv.constant0._Z22preprocess_video_framePKhPfiiiiS1_S1_ --------------------------
	.section	.nv.constant0._Z22preprocess_video_framePKhPfiiiiS1_S1_,"a",@progbits
	.sectionflags	@""
	.align	4
.nv.constant0._Z22preprocess_video_framePKhPfiiiiS1_S1_:
	.zero		944


//--------------------- SYMBOLS --------------------------

	.type		.nv.reservedSmem.offset0,@object
	.size		.nv.reservedSmem.offset0,0x4
	.type		.nv.reservedSmem.cap,@object
	.size		.nv.reservedSmem.cap,0x4
